//
// Generated by NVIDIA NVVM Compiler
//
// Compiler Build ID: CL-36424714
// Cuda compilation tools, release 13.0, V13.0.88
// Based on NVVM 20.0.0
//

.version 9.0
.target sm_100
.address_size 64

	// .globl	_Z6addRowPiS_S_ii

.visible .entry _Z6addRowPiS_S_ii(
	.param .u64 .ptr .align 1 _Z6addRowPiS_S_ii_param_0,
	.param .u64 .ptr .align 1 _Z6addRowPiS_S_ii_param_1,
	.param .u64 .ptr .align 1 _Z6addRowPiS_S_ii_param_2,
	.param .u32 _Z6addRowPiS_S_ii_param_3,
	.param .u32 _Z6addRowPiS_S_ii_param_4
)
{
	.reg .pred 	%p<12>;
	.reg .b32 	%r<125>;
	.reg .b64 	%rd<26>;

	ld.param.u64 	%rd7, [_Z6addRowPiS_S_ii_param_0];
	ld.param.u64 	%rd8, [_Z6addRowPiS_S_ii_param_1];
	ld.param.u64 	%rd9, [_Z6addRowPiS_S_ii_param_2];
	ld.param.u32 	%r24, [_Z6addRowPiS_S_ii_param_3];
	ld.param.u32 	%r23, [_Z6addRowPiS_S_ii_param_4];
	cvta.to.global.u64 	%rd1, %rd9;
	cvta.to.global.u64 	%rd2, %rd8;
	cvta.to.global.u64 	%rd3, %rd7;
	mov.u32 	%r25, %tid.x;
	mov.u32 	%r26, %ctaid.x;
	mov.u32 	%r27, %ntid.x;
	mad.lo.s32 	%r1, %r26, %r27, %r25;
	setp.ge.s32 	%p1, %r1, %r24;
	setp.lt.s32 	%p2, %r23, 1;
	or.pred  	%p3, %p1, %p2;
	@%p3 bra 	$L__BB0_13;
	mul.lo.s32 	%r2, %r23, %r1;
	and.b32  	%r3, %r23, 15;
	setp.lt.u32 	%p4, %r23, 16;
	mov.b32 	%r121, 0;
	@%p4 bra 	$L__BB0_4;
	and.b32  	%r121, %r23, 2147483632;
	neg.s32 	%r119, %r121;
	add.s64 	%rd4, %rd3, 32;
	add.s64 	%rd5, %rd2, 32;
	add.s64 	%rd6, %rd1, 32;
	mov.u32 	%r118, %r2;
$L__BB0_3:
	.pragma "nounroll";
	mul.wide.s32 	%rd10, %r118, 4;
	add.s64 	%rd11, %rd4, %rd10;
	add.s64 	%rd12, %rd5, %rd10;
	add.s64 	%rd13, %rd6, %rd10;
	ld.global.u32 	%r29, [%rd11+-32];
	ld.global.u32 	%r30, [%rd12+-32];
	add.s32 	%r31, %r30, %r29;
	st.global.u32 	[%rd13+-32], %r31;
	ld.global.u32 	%r32, [%rd11+-28];
	ld.global.u32 	%r33, [%rd12+-28];
	add.s32 	%r34, %r33, %r32;
	st.global.u32 	[%rd13+-28], %r34;
	ld.global.u32 	%r35, [%rd11+-24];
	ld.global.u32 	%r36, [%rd12+-24];
	add.s32 	%r37, %r36, %r35;
	st.global.u32 	[%rd13+-24], %r37;
	ld.global.u32 	%r38, [%rd11+-20];
	ld.global.u32 	%r39, [%rd12+-20];
	add.s32 	%r40, %r39, %r38;
	st.global.u32 	[%rd13+-20], %r40;
	ld.global.u32 	%r41, [%rd11+-16];
	ld.global.u32 	%r42, [%rd12+-16];
	add.s32 	%r43, %r42, %r41;
	st.global.u32 	[%rd13+-16], %r43;
	ld.global.u32 	%r44, [%rd11+-12];
	ld.global.u32 	%r45, [%rd12+-12];
	add.s32 	%r46, %r45, %r44;
	st.global.u32 	[%rd13+-12], %r46;
	ld.global.u32 	%r47, [%rd11+-8];
	ld.global.u32 	%r48, [%rd12+-8];
	add.s32 	%r49, %r48, %r47;
	st.global.u32 	[%rd13+-8], %r49;
	ld.global.u32 	%r50, [%rd11+-4];
	ld.global.u32 	%r51, [%rd12+-4];
	add.s32 	%r52, %r51, %r50;
	st.global.u32 	[%rd13+-4], %r52;
	ld.global.u32 	%r53, [%rd11];
	ld.global.u32 	%r54, [%rd12];
	add.s32 	%r55, %r54, %r53;
	st.global.u32 	[%rd13], %r55;
	ld.global.u32 	%r56, [%rd11+4];
	ld.global.u32 	%r57, [%rd12+4];
	add.s32 	%r58, %r57, %r56;
	st.global.u32 	[%rd13+4], %r58;
	ld.global.u32 	%r59, [%rd11+8];
	ld.global.u32 	%r60, [%rd12+8];
	add.s32 	%r61, %r60, %r59;
	st.global.u32 	[%rd13+8], %r61;
	ld.global.u32 	%r62, [%rd11+12];
	ld.global.u32 	%r63, [%rd12+12];
	add.s32 	%r64, %r63, %r62;
	st.global.u32 	[%rd13+12], %r64;
	ld.global.u32 	%r65, [%rd11+16];
	ld.global.u32 	%r66, [%rd12+16];
	add.s32 	%r67, %r66, %r65;
	st.global.u32 	[%rd13+16], %r67;
	ld.global.u32 	%r68, [%rd11+20];
	ld.global.u32 	%r69, [%rd12+20];
	add.s32 	%r70, %r69, %r68;
	st.global.u32 	[%rd13+20], %r70;
	ld.global.u32 	%r71, [%rd11+24];
	ld.global.u32 	%r72, [%rd12+24];
	add.s32 	%r73, %r72, %r71;
	st.global.u32 	[%rd13+24], %r73;
	ld.global.u32 	%r74, [%rd11+28];
	ld.global.u32 	%r75, [%rd12+28];
	add.s32 	%r76, %r75, %r74;
	st.global.u32 	[%rd13+28], %r76;
	add.s32 	%r119, %r119, 16;
	add.s32 	%r118, %r118, 16;
	setp.ne.s32 	%p5, %r119, 0;
	@%p5 bra 	$L__BB0_3;
$L__BB0_4:
	setp.eq.s32 	%p6, %r3, 0;
	@%p6 bra 	$L__BB0_13;
	and.b32  	%r11, %r23, 7;
	setp.lt.u32 	%p7, %r3, 8;
	@%p7 bra 	$L__BB0_7;
	add.s32 	%r77, %r121, %r2;
	mul.wide.s32 	%rd14, %r77, 4;
	add.s64 	%rd15, %rd3, %rd14;
	ld.global.u32 	%r78, [%rd15];
	add.s64 	%rd16, %rd2, %rd14;
	ld.global.u32 	%r79, [%rd16];
	add.s32 	%r80, %r79, %r78;
	add.s64 	%rd17, %rd1, %rd14;
	st.global.u32 	[%rd17], %r80;
	ld.global.u32 	%r81, [%rd15+4];
	ld.global.u32 	%r82, [%rd16+4];
	add.s32 	%r83, %r82, %r81;
	st.global.u32 	[%rd17+4], %r83;
	ld.global.u32 	%r84, [%rd15+8];
	ld.global.u32 	%r85, [%rd16+8];
	add.s32 	%r86, %r85, %r84;
	st.global.u32 	[%rd17+8], %r86;
	ld.global.u32 	%r87, [%rd15+12];
	ld.global.u32 	%r88, [%rd16+12];
	add.s32 	%r89, %r88, %r87;
	st.global.u32 	[%rd17+12], %r89;
	ld.global.u32 	%r90, [%rd15+16];
	ld.global.u32 	%r91, [%rd16+16];
	add.s32 	%r92, %r91, %r90;
	st.global.u32 	[%rd17+16], %r92;
	ld.global.u32 	%r93, [%rd15+20];
	ld.global.u32 	%r94, [%rd16+20];
	add.s32 	%r95, %r94, %r93;
	st.global.u32 	[%rd17+20], %r95;
	ld.global.u32 	%r96, [%rd15+24];
	ld.global.u32 	%r97, [%rd16+24];
	add.s32 	%r98, %r97, %r96;
	st.global.u32 	[%rd17+24], %r98;
	ld.global.u32 	%r99, [%rd15+28];
	ld.global.u32 	%r100, [%rd16+28];
	add.s32 	%r101, %r100, %r99;
	st.global.u32 	[%rd17+28], %r101;
	add.s32 	%r121, %r121, 8;
$L__BB0_7:
	setp.eq.s32 	%p8, %r11, 0;
	@%p8 bra 	$L__BB0_13;
	and.b32  	%r14, %r23, 3;
	setp.lt.u32 	%p9, %r11, 4;
	@%p9 bra 	$L__BB0_10;
	add.s32 	%r102, %r121, %r2;
	mul.wide.s32 	%rd18, %r102, 4;
	add.s64 	%rd19, %rd3, %rd18;
	ld.global.u32 	%r103, [%rd19];
	add.s64 	%rd20, %rd2, %rd18;
	ld.global.u32 	%r104, [%rd20];
	add.s32 	%r105, %r104, %r103;
	add.s64 	%rd21, %rd1, %rd18;
	st.global.u32 	[%rd21], %r105;
	ld.global.u32 	%r106, [%rd19+4];
	ld.global.u32 	%r107, [%rd20+4];
	add.s32 	%r108, %r107, %r106;
	st.global.u32 	[%rd21+4], %r108;
	ld.global.u32 	%r109, [%rd19+8];
	ld.global.u32 	%r110, [%rd20+8];
	add.s32 	%r111, %r110, %r109;
	st.global.u32 	[%rd21+8], %r111;
	ld.global.u32 	%r112, [%rd19+12];
	ld.global.u32 	%r113, [%rd20+12];
	add.s32 	%r114, %r113, %r112;
	st.global.u32 	[%rd21+12], %r114;
	add.s32 	%r121, %r121, 4;
$L__BB0_10:
	setp.eq.s32 	%p10, %r14, 0;
	@%p10 bra 	$L__BB0_13;
	add.s32 	%r124, %r121, %r2;
	neg.s32 	%r123, %r14;
$L__BB0_12:
	.pragma "nounroll";
	mul.wide.s32 	%rd22, %r124, 4;
	add.s64 	%rd23, %rd1, %rd22;
	add.s64 	%rd24, %rd2, %rd22;
	add.s64 	%rd25, %rd3, %rd22;
	ld.global.u32 	%r115, [%rd25];
	ld.global.u32 	%r116, [%rd24];
	add.s32 	%r117, %r116, %r115;
	st.global.u32 	[%rd23], %r117;
	add.s32 	%r124, %r124, 1;
	add.s32 	%r123, %r123, 1;
	setp.ne.s32 	%p11, %r123, 0;
	@%p11 bra 	$L__BB0_12;
$L__BB0_13:
	ret;

}
	// .globl	_Z6addColPiS_S_ii
.visible .entry _Z6addColPiS_S_ii(
	.param .u64 .ptr .align 1 _Z6addColPiS_S_ii_param_0,
	.param .u64 .ptr .align 1 _Z6addColPiS_S_ii_param_1,
	.param .u64 .ptr .align 1 _Z6addColPiS_S_ii_param_2,
	.param .u32 _Z6addColPiS_S_ii_param_3,
	.param .u32 _Z6addColPiS_S_ii_param_4
)
{
	.reg .pred 	%p<12>;
	.reg .b32 	%r<126>;
	.reg .b64 	%rd<101>;

	ld.param.u64 	%rd4, [_Z6addColPiS_S_ii_param_0];
	ld.param.u64 	%rd5, [_Z6addColPiS_S_ii_param_1];
	ld.param.u64 	%rd6, [_Z6addColPiS_S_ii_param_2];
	ld.param.u32 	%r23, [_Z6addColPiS_S_ii_param_3];
	ld.param.u32 	%r24, [_Z6addColPiS_S_ii_param_4];
	cvta.to.global.u64 	%rd1, %rd6;
	cvta.to.global.u64 	%rd2, %rd5;
	cvta.to.global.u64 	%rd3, %rd4;
	mov.u32 	%r25, %tid.x;
	mov.u32 	%r26, %ctaid.x;
	mov.u32 	%r27, %ntid.x;
	mad.lo.s32 	%r1, %r26, %r27, %r25;
	setp.ge.s32 	%p1, %r1, %r24;
	setp.lt.s32 	%p2, %r23, 1;
	or.pred  	%p3, %p1, %p2;
	@%p3 bra 	$L__BB1_13;
	add.s32 	%r29, %r23, -1;
	and.b32  	%r2, %r23, 15;
	setp.lt.u32 	%p4, %r29, 15;
	mov.b32 	%r122, 0;
	@%p4 bra 	$L__BB1_4;
	and.b32  	%r122, %r23, 2147483632;
	neg.s32 	%r120, %r122;
	shl.b32 	%r5, %r23, 4;
	mul.wide.u32 	%rd11, %r23, 4;
	mov.u32 	%r119, %r1;
$L__BB1_3:
	.pragma "nounroll";
	mul.wide.s32 	%rd7, %r119, 4;
	add.s64 	%rd8, %rd3, %rd7;
	ld.global.u32 	%r30, [%rd8];
	add.s64 	%rd9, %rd2, %rd7;
	ld.global.u32 	%r31, [%rd9];
	add.s32 	%r32, %r31, %r30;
	add.s64 	%rd10, %rd1, %rd7;
	st.global.u32 	[%rd10], %r32;
	add.s64 	%rd12, %rd8, %rd11;
	ld.global.u32 	%r33, [%rd12];
	add.s64 	%rd13, %rd9, %rd11;
	ld.global.u32 	%r34, [%rd13];
	add.s32 	%r35, %r34, %r33;
	add.s64 	%rd14, %rd10, %rd11;
	st.global.u32 	[%rd14], %r35;
	add.s64 	%rd15, %rd12, %rd11;
	ld.global.u32 	%r36, [%rd15];
	add.s64 	%rd16, %rd13, %rd11;
	ld.global.u32 	%r37, [%rd16];
	add.s32 	%r38, %r37, %r36;
	add.s64 	%rd17, %rd14, %rd11;
	st.global.u32 	[%rd17], %r38;
	add.s64 	%rd18, %rd15, %rd11;
	ld.global.u32 	%r39, [%rd18];
	add.s64 	%rd19, %rd16, %rd11;
	ld.global.u32 	%r40, [%rd19];
	add.s32 	%r41, %r40, %r39;
	add.s64 	%rd20, %rd17, %rd11;
	st.global.u32 	[%rd20], %r41;
	add.s64 	%rd21, %rd18, %rd11;
	ld.global.u32 	%r42, [%rd21];
	add.s64 	%rd22, %rd19, %rd11;
	ld.global.u32 	%r43, [%rd22];
	add.s32 	%r44, %r43, %r42;
	add.s64 	%rd23, %rd20, %rd11;
	st.global.u32 	[%rd23], %r44;
	add.s64 	%rd24, %rd21, %rd11;
	ld.global.u32 	%r45, [%rd24];
	add.s64 	%rd25, %rd22, %rd11;
	ld.global.u32 	%r46, [%rd25];
	add.s32 	%r47, %r46, %r45;
	add.s64 	%rd26, %rd23, %rd11;
	st.global.u32 	[%rd26], %r47;
	add.s64 	%rd27, %rd24, %rd11;
	ld.global.u32 	%r48, [%rd27];
	add.s64 	%rd28, %rd25, %rd11;
	ld.global.u32 	%r49, [%rd28];
	add.s32 	%r50, %r49, %r48;
	add.s64 	%rd29, %rd26, %rd11;
	st.global.u32 	[%rd29], %r50;
	add.s64 	%rd30, %rd27, %rd11;
	ld.global.u32 	%r51, [%rd30];
	add.s64 	%rd31, %rd28, %rd11;
	ld.global.u32 	%r52, [%rd31];
	add.s32 	%r53, %r52, %r51;
	add.s64 	%rd32, %rd29, %rd11;
	st.global.u32 	[%rd32], %r53;
	add.s64 	%rd33, %rd30, %rd11;
	ld.global.u32 	%r54, [%rd33];
	add.s64 	%rd34, %rd31, %rd11;
	ld.global.u32 	%r55, [%rd34];
	add.s32 	%r56, %r55, %r54;
	add.s64 	%rd35, %rd32, %rd11;
	st.global.u32 	[%rd35], %r56;
	add.s64 	%rd36, %rd33, %rd11;
	ld.global.u32 	%r57, [%rd36];
	add.s64 	%rd37, %rd34, %rd11;
	ld.global.u32 	%r58, [%rd37];
	add.s32 	%r59, %r58, %r57;
	add.s64 	%rd38, %rd35, %rd11;
	st.global.u32 	[%rd38], %r59;
	add.s64 	%rd39, %rd36, %rd11;
	ld.global.u32 	%r60, [%rd39];
	add.s64 	%rd40, %rd37, %rd11;
	ld.global.u32 	%r61, [%rd40];
	add.s32 	%r62, %r61, %r60;
	add.s64 	%rd41, %rd38, %rd11;
	st.global.u32 	[%rd41], %r62;
	add.s64 	%rd42, %rd39, %rd11;
	ld.global.u32 	%r63, [%rd42];
	add.s64 	%rd43, %rd40, %rd11;
	ld.global.u32 	%r64, [%rd43];
	add.s32 	%r65, %r64, %r63;
	add.s64 	%rd44, %rd41, %rd11;
	st.global.u32 	[%rd44], %r65;
	add.s64 	%rd45, %rd42, %rd11;
	ld.global.u32 	%r66, [%rd45];
	add.s64 	%rd46, %rd43, %rd11;
	ld.global.u32 	%r67, [%rd46];
	add.s32 	%r68, %r67, %r66;
	add.s64 	%rd47, %rd44, %rd11;
	st.global.u32 	[%rd47], %r68;
	add.s64 	%rd48, %rd45, %rd11;
	ld.global.u32 	%r69, [%rd48];
	add.s64 	%rd49, %rd46, %rd11;
	ld.global.u32 	%r70, [%rd49];
	add.s32 	%r71, %r70, %r69;
	add.s64 	%rd50, %rd47, %rd11;
	st.global.u32 	[%rd50], %r71;
	add.s64 	%rd51, %rd48, %rd11;
	ld.global.u32 	%r72, [%rd51];
	add.s64 	%rd52, %rd49, %rd11;
	ld.global.u32 	%r73, [%rd52];
	add.s32 	%r74, %r73, %r72;
	add.s64 	%rd53, %rd50, %rd11;
	st.global.u32 	[%rd53], %r74;
	add.s64 	%rd54, %rd51, %rd11;
	ld.global.u32 	%r75, [%rd54];
	add.s64 	%rd55, %rd52, %rd11;
	ld.global.u32 	%r76, [%rd55];
	add.s32 	%r77, %r76, %r75;
	add.s64 	%rd56, %rd53, %rd11;
	st.global.u32 	[%rd56], %r77;
	add.s32 	%r120, %r120, 16;
	add.s32 	%r119, %r119, %r5;
	setp.ne.s32 	%p5, %r120, 0;
	@%p5 bra 	$L__BB1_3;
$L__BB1_4:
	setp.eq.s32 	%p6, %r2, 0;
	@%p6 bra 	$L__BB1_13;
	and.b32  	%r11, %r23, 7;
	setp.lt.u32 	%p7, %r2, 8;
	@%p7 bra 	$L__BB1_7;
	mad.lo.s32 	%r78, %r122, %r23, %r1;
	mul.wide.s32 	%rd57, %r78, 4;
	add.s64 	%rd58, %rd3, %rd57;
	ld.global.u32 	%r79, [%rd58];
	add.s64 	%rd59, %rd2, %rd57;
	ld.global.u32 	%r80, [%rd59];
	add.s32 	%r81, %r80, %r79;
	add.s64 	%rd60, %rd1, %rd57;
	st.global.u32 	[%rd60], %r81;
	mul.wide.u32 	%rd61, %r23, 4;
	add.s64 	%rd62, %rd58, %rd61;
	ld.global.u32 	%r82, [%rd62];
	add.s64 	%rd63, %rd59, %rd61;
	ld.global.u32 	%r83, [%rd63];
	add.s32 	%r84, %r83, %r82;
	add.s64 	%rd64, %rd60, %rd61;
	st.global.u32 	[%rd64], %r84;
	add.s64 	%rd65, %rd62, %rd61;
	ld.global.u32 	%r85, [%rd65];
	add.s64 	%rd66, %rd63, %rd61;
	ld.global.u32 	%r86, [%rd66];
	add.s32 	%r87, %r86, %r85;
	add.s64 	%rd67, %rd64, %rd61;
	st.global.u32 	[%rd67], %r87;
	add.s64 	%rd68, %rd65, %rd61;
	ld.global.u32 	%r88, [%rd68];
	add.s64 	%rd69, %rd66, %rd61;
	ld.global.u32 	%r89, [%rd69];
	add.s32 	%r90, %r89, %r88;
	add.s64 	%rd70, %rd67, %rd61;
	st.global.u32 	[%rd70], %r90;
	add.s64 	%rd71, %rd68, %rd61;
	ld.global.u32 	%r91, [%rd71];
	add.s64 	%rd72, %rd69, %rd61;
	ld.global.u32 	%r92, [%rd72];
	add.s32 	%r93, %r92, %r91;
	add.s64 	%rd73, %rd70, %rd61;
	st.global.u32 	[%rd73], %r93;
	add.s64 	%rd74, %rd71, %rd61;
	ld.global.u32 	%r94, [%rd74];
	add.s64 	%rd75, %rd72, %rd61;
	ld.global.u32 	%r95, [%rd75];
	add.s32 	%r96, %r95, %r94;
	add.s64 	%rd76, %rd73, %rd61;
	st.global.u32 	[%rd76], %r96;
	add.s64 	%rd77, %rd74, %rd61;
	ld.global.u32 	%r97, [%rd77];
	add.s64 	%rd78, %rd75, %rd61;
	ld.global.u32 	%r98, [%rd78];
	add.s32 	%r99, %r98, %r97;
	add.s64 	%rd79, %rd76, %rd61;
	st.global.u32 	[%rd79], %r99;
	add.s64 	%rd80, %rd77, %rd61;
	ld.global.u32 	%r100, [%rd80];
	add.s64 	%rd81, %rd78, %rd61;
	ld.global.u32 	%r101, [%rd81];
	add.s32 	%r102, %r101, %r100;
	add.s64 	%rd82, %rd79, %rd61;
	st.global.u32 	[%rd82], %r102;
	add.s32 	%r122, %r122, 8;
$L__BB1_7:
	setp.eq.s32 	%p8, %r11, 0;
	@%p8 bra 	$L__BB1_13;
	and.b32  	%r14, %r23, 3;
	setp.lt.u32 	%p9, %r11, 4;
	@%p9 bra 	$L__BB1_10;
	mad.lo.s32 	%r103, %r122, %r23, %r1;
	mul.wide.s32 	%rd83, %r103, 4;
	add.s64 	%rd84, %rd3, %rd83;
	ld.global.u32 	%r104, [%rd84];
	add.s64 	%rd85, %rd2, %rd83;
	ld.global.u32 	%r105, [%rd85];
	add.s32 	%r106, %r105, %r104;
	add.s64 	%rd86, %rd1, %rd83;
	st.global.u32 	[%rd86], %r106;
	mul.wide.u32 	%rd87, %r23, 4;
	add.s64 	%rd88, %rd84, %rd87;
	ld.global.u32 	%r107, [%rd88];
	add.s64 	%rd89, %rd85, %rd87;
	ld.global.u32 	%r108, [%rd89];
	add.s32 	%r109, %r108, %r107;
	add.s64 	%rd90, %rd86, %rd87;
	st.global.u32 	[%rd90], %r109;
	add.s64 	%rd91, %rd88, %rd87;
	ld.global.u32 	%r110, [%rd91];
	add.s64 	%rd92, %rd89, %rd87;
	ld.global.u32 	%r111, [%rd92];
	add.s32 	%r112, %r111, %r110;
	add.s64 	%rd93, %rd90, %rd87;
	st.global.u32 	[%rd93], %r112;
	add.s64 	%rd94, %rd91, %rd87;
	ld.global.u32 	%r113, [%rd94];
	add.s64 	%rd95, %rd92, %rd87;
	ld.global.u32 	%r114, [%rd95];
	add.s32 	%r115, %r114, %r113;
	add.s64 	%rd96, %rd93, %rd87;
	st.global.u32 	[%rd96], %r115;
	add.s32 	%r122, %r122, 4;
$L__BB1_10:
	setp.eq.s32 	%p10, %r14, 0;
	@%p10 bra 	$L__BB1_13;
	mad.lo.s32 	%r125, %r122, %r23, %r1;
	neg.s32 	%r124, %r14;
$L__BB1_12:
	.pragma "nounroll";
	mul.wide.s32 	%rd97, %r125, 4;
	add.s64 	%rd98, %rd1, %rd97;
	add.s64 	%rd99, %rd2, %rd97;
	add.s64 	%rd100, %rd3, %rd97;
	ld.global.u32 	%r116, [%rd100];
	ld.global.u32 	%r117, [%rd99];
	add.s32 	%r118, %r117, %r116;
	st.global.u32 	[%rd98], %r118;
	add.s32 	%r125, %r125, %r23;
	add.s32 	%r124, %r124, 1;
	setp.ne.s32 	%p11, %r124, 0;
	@%p11 bra 	$L__BB1_12;
$L__BB1_13:
	ret;

}
	// .globl	_Z7addEachPiS_S_ii
.visible .entry _Z7addEachPiS_S_ii(
	.param .u64 .ptr .align 1 _Z7addEachPiS_S_ii_param_0,
	.param .u64 .ptr .align 1 _Z7addEachPiS_S_ii_param_1,
	.param .u64 .ptr .align 1 _Z7addEachPiS_S_ii_param_2,
	.param .u32 _Z7addEachPiS_S_ii_param_3,
	.param .u32 _Z7addEachPiS_S_ii_param_4
)
{
	.reg .pred 	%p<2>;
	.reg .b32 	%r<11>;
	.reg .b64 	%rd<11>;

	ld.param.u64 	%rd1, [_Z7addEachPiS_S_ii_param_0];
	ld.param.u64 	%rd2, [_Z7addEachPiS_S_ii_param_1];
	ld.param.u64 	%rd3, [_Z7addEachPiS_S_ii_param_2];
	ld.param.u32 	%r2, [_Z7addEachPiS_S_ii_param_3];
	ld.param.u32 	%r3, [_Z7addEachPiS_S_ii_param_4];
	mov.u32 	%r4, %tid.x;
	mov.u32 	%r5, %ctaid.x;
	mov.u32 	%r6, %ntid.x;
	mad.lo.s32 	%r1, %r5, %r6, %r4;
	mul.lo.s32 	%r7, %r3, %r2;
	setp.ge.s32 	%p1, %r1, %r7;
	@%p1 bra 	$L__BB2_2;
	cvta.to.global.u64 	%rd4, %rd1;
	cvta.to.global.u64 	%rd5, %rd2;
	cvta.to.global.u64 	%rd6, %rd3;
	mul.wide.s32 	%rd7, %r1, 4;
	add.s64 	%rd8, %rd4, %rd7;
	ld.global.u32 	%r8, [%rd8];
	add.s64 	%rd9, %rd5, %rd7;
	ld.global.u32 	%r9, [%rd9];
	add.s32 	%r10, %r9, %r8;
	add.s64 	%rd10, %rd6, %rd7;
	st.global.u32 	[%rd10], %r10;
$L__BB2_2:
	ret;

}


// ===== COMPILED SASS (sm_100) =====

	.target	sm_100

	.elftype	@"ET_EXEC"


//--------------------- .note.nv.tkinfo           --------------------------
	.section	.note.nv.tkinfo,"",@"SHT_NOTE"
	.sectionflags	@"SHF_NOTE_NV_TKINFO"
	.tkinfo
        /*0018*/ 	.word	0x00000002
        /*0030*/ 	.string	""
        /*0030*/ 	.string	"ptxas"
        /*0030*/ 	.string	"Cuda compilation tools, release 13.0, V13.0.88"
        /*0030*/ 	.string	"Build cuda_13.0.r13.0/compiler.36424714_0"
        /*0030*/ 	.string	"-arch sm_100 -m 64 "



//--------------------- .note.nv.cuinfo           --------------------------
	.section	.note.nv.cuinfo,"",@"SHT_NOTE"
	.sectionflags	@"SHF_NOTE_NV_CUINFO"
        /*0018*/ 	.short	0x0002
        /*001a*/ 	.short	0x0064
        /*001c*/ 	.short	0x0082
	.zero		2


//--------------------- .nv.info                  --------------------------
	.section	.nv.info,"",@"SHT_CUDA_INFO"
	.align	4


	//----- nvinfo : EIATTR_REGCOUNT
	.align		4
        /*0000*/ 	.byte	0x04, 0x2f
        /*0002*/ 	.short	(.L_1 - .L_0)
	.align		4
.L_0:
        /*0004*/ 	.word	index@(_Z6addRowPiS_S_ii)
        /*0008*/ 	.word	0x00000016


	//----- nvinfo : EIATTR_FRAME_SIZE
	.align		4
.L_1:
        /*000c*/ 	.byte	0x04, 0x11
        /*000e*/ 	.short	(.L_3 - .L_2)
	.align		4
.L_2:
        /*0010*/ 	.word	index@(_Z6addRowPiS_S_ii)
        /*0014*/ 	.word	0x00000000


	//----- nvinfo : EIATTR_REGCOUNT
	.align		4
.L_3:
        /*0018*/ 	.byte	0x04, 0x2f
        /*001a*/ 	.short	(.L_5 - .L_4)
	.align		4
.L_4:
        /*001c*/ 	.word	index@(_Z6addColPiS_S_ii)
        /*0020*/ 	.word	0x0000001c


	//----- nvinfo : EIATTR_FRAME_SIZE
	.align		4
.L_5:
        /*0024*/ 	.byte	0x04, 0x11
        /*0026*/ 	.short	(.L_7 - .L_6)
	.align		4
.L_6:
        /*0028*/ 	.word	index@(_Z6addColPiS_S_ii)
        /*002c*/ 	.word	0x00000000


	//----- nvinfo : EIATTR_REGCOUNT
	.align		4
.L_7:
        /*0030*/ 	.byte	0x04, 0x2f
        /*0032*/ 	.short	(.L_9 - .L_8)
	.align		4
.L_8:
        /*0034*/ 	.word	index@(_Z7addEachPiS_S_ii)
        /*0038*/ 	.word	0x0000000c


	//----- nvinfo : EIATTR_FRAME_SIZE
	.align		4
.L_9:
        /*003c*/ 	.byte	0x04, 0x11
        /*003e*/ 	.short	(.L_11 - .L_10)
	.align		4
.L_10:
        /*0040*/ 	.word	index@(_Z7addEachPiS_S_ii)
        /*0044*/ 	.word	0x00000000


	//----- nvinfo : EIATTR_MIN_STACK_SIZE
	.align		4
.L_11:
        /*0048*/ 	.byte	0x04, 0x12
        /*004a*/ 	.short	(.L_13 - .L_12)
	.align		4
.L_12:
        /*004c*/ 	.word	index@(_Z7addEachPiS_S_ii)
        /*0050*/ 	.word	0x00000000


	//----- nvinfo : EIATTR_MIN_STACK_SIZE
	.align		4
.L_13:
        /*0054*/ 	.byte	0x04, 0x12
        /*0056*/ 	.short	(.L_15 - .L_14)
	.align		4
.L_14:
        /*0058*/ 	.word	index@(_Z6addColPiS_S_ii)
        /*005c*/ 	.word	0x00000000


	//----- nvinfo : EIATTR_MIN_STACK_SIZE
	.align		4
.L_15:
        /*0060*/ 	.byte	0x04, 0x12
        /*0062*/ 	.short	(.L_17 - .L_16)
	.align		4
.L_16:
        /*0064*/ 	.word	index@(_Z6addRowPiS_S_ii)
        /*0068*/ 	.word	0x00000000
.L_17:


//--------------------- .nv.compat                --------------------------
	.section	.nv.compat,"",@"SHT_CUDA_COMPAT_INFO"
	.align	4
        /*0000*/ 	.byte	0x02, 0x09, 0x00, 0x00, 0x02, 0x02, 0x01, 0x00, 0x02, 0x05, 0x05, 0x00, 0x03, 0x07, 0x01, 0x01
        /*0010*/ 	.byte	0x02, 0x03, 0x00, 0x00, 0x02, 0x06, 0x01, 0x00, 0x04, 0x0b, 0x08, 0x00, 0x09, 0x00, 0x00, 0x00
        /*0020*/ 	.byte	0x00, 0x00, 0x00, 0x00


//--------------------- .nv.info._Z7addEachPiS_S_ii --------------------------
	.section	.nv.info._Z7addEachPiS_S_ii,"",@"SHT_CUDA_INFO"
	.sectionflags	@""
	.align	4


	//----- nvinfo : EIATTR_CUDA_API_VERSION
	.align		4
        /*0000*/ 	.byte	0x04, 0x37
        /*0002*/ 	.short	(.L_19 - .L_18)
.L_18:
        /*0004*/ 	.word	0x00000082


	//----- nvinfo : EIATTR_KPARAM_INFO
	.align		4
.L_19:
        /*0008*/ 	.byte	0x04, 0x17
        /*000a*/ 	.short	(.L_21 - .L_20)
.L_20:
        /*000c*/ 	.word	0x00000000
        /*0010*/ 	.short	0x0004
        /*0012*/ 	.short	0x001c
        /*0014*/ 	.byte	0x00, 0xf0, 0x11, 0x00


	//----- nvinfo : EIATTR_KPARAM_INFO
	.align		4
.L_21:
        /*0018*/ 	.byte	0x04, 0x17
        /*001a*/ 	.short	(.L_23 - .L_22)
.L_22:
        /*001c*/ 	.word	0x00000000
        /*0020*/ 	.short	0x0003
        /*0022*/ 	.short	0x0018
        /*0024*/ 	.byte	0x00, 0xf0, 0x11, 0x00


	//----- nvinfo : EIATTR_KPARAM_INFO
	.align		4
.L_23:
        /*0028*/ 	.byte	0x04, 0x17
        /*002a*/ 	.short	(.L_25 - .L_24)
.L_24:
        /*002c*/ 	.word	0x00000000
        /*0030*/ 	.short	0x0002
        /*0032*/ 	.short	0x0010
        /*0034*/ 	.byte	0x00, 0xf5, 0x21, 0x00


	//----- nvinfo : EIATTR_KPARAM_INFO
	.align		4
.L_25:
        /*0038*/ 	.byte	0x04, 0x17
        /*003a*/ 	.short	(.L_27 - .L_26)
.L_26:
        /*003c*/ 	.word	0x00000000
        /*0040*/ 	.short	0x0001
        /*0042*/ 	.short	0x0008
        /*0044*/ 	.byte	0x00, 0xf5, 0x21, 0x00


	//----- nvinfo : EIATTR_KPARAM_INFO
	.align		4
.L_27:
        /*0048*/ 	.byte	0x04, 0x17
        /*004a*/ 	.short	(.L_29 - .L_28)
.L_28:
        /*004c*/ 	.word	0x00000000
        /*0050*/ 	.short	0x0000
        /*0052*/ 	.short	0x0000
        /*0054*/ 	.byte	0x00, 0xf5, 0x21, 0x00


	//----- nvinfo : EIATTR_SPARSE_MMA_MASK
	.align		4
.L_29:
        /*0058*/ 	.byte	0x03, 0x50
        /*005a*/ 	.short	0x0000


	//----- nvinfo : EIATTR_MAXREG_COUNT
	.align		4
        /*005c*/ 	.byte	0x03, 0x1b
        /*005e*/ 	.short	0x00ff


	//----- nvinfo : EIATTR_MERCURY_ISA_VERSION
	.align		4
        /*0060*/ 	.byte	0x03, 0x5f
        /*0062*/ 	.short	0x0101


	//----- nvinfo : EIATTR_VRC_CTA_INIT_COUNT
	.align		4
        /*0064*/ 	.byte	0x02, 0x4a
	.zero		1
	.zero		1


	//----- nvinfo : EIATTR_EXIT_INSTR_OFFSETS
	.align		4
        /*0068*/ 	.byte	0x04, 0x1c
        /*006a*/ 	.short	(.L_31 - .L_30)


	//   ....[0]....
.L_30:
        /*006c*/ 	.word	0x00000080


	//   ....[1]....
        /*0070*/ 	.word	0x00000140


	//----- nvinfo : EIATTR_CBANK_PARAM_SIZE
	.align		4
.L_31:
        /*0074*/ 	.byte	0x03, 0x19
        /*0076*/ 	.short	0x0020


	//----- nvinfo : EIATTR_PARAM_CBANK
	.align		4
        /*0078*/ 	.byte	0x04, 0x0a
        /*007a*/ 	.short	(.L_33 - .L_32)
	.align		4
.L_32:
        /*007c*/ 	.word	index@(.nv.constant0._Z7addEachPiS_S_ii)
        /*0080*/ 	.short	0x0380
        /*0082*/ 	.short	0x0020


	//----- nvinfo : EIATTR_SW_WAR
	.align		4
.L_33:
        /*0084*/ 	.byte	0x04, 0x36
        /*0086*/ 	.short	(.L_35 - .L_34)
.L_34:
        /*0088*/ 	.word	0x00000008
.L_35:


//--------------------- .nv.info._Z6addColPiS_S_ii --------------------------
	.section	.nv.info._Z6addColPiS_S_ii,"",@"SHT_CUDA_INFO"
	.sectionflags	@""
	.align	4


	//----- nvinfo : EIATTR_CUDA_API_VERSION
	.align		4
        /*0000*/ 	.byte	0x04, 0x37
        /*0002*/ 	.short	(.L_37 - .L_36)
.L_36:
        /*0004*/ 	.word	0x00000082


	//----- nvinfo : EIATTR_KPARAM_INFO
	.align		4
.L_37:
        /*0008*/ 	.byte	0x04, 0x17
        /*000a*/ 	.short	(.L_39 - .L_38)
.L_38:
        /*000c*/ 	.word	0x00000000
        /*0010*/ 	.short	0x0004
        /*0012*/ 	.short	0x001c
        /*0014*/ 	.byte	0x00, 0xf0, 0x11, 0x00


	//----- nvinfo : EIATTR_KPARAM_INFO
	.align		4
.L_39:
        /*0018*/ 	.byte	0x04, 0x17
        /*001a*/ 	.short	(.L_41 - .L_40)
.L_40:
        /*001c*/ 	.word	0x00000000
        /*0020*/ 	.short	0x0003
        /*0022*/ 	.short	0x0018
        /*0024*/ 	.byte	0x00, 0xf0, 0x11, 0x00


	//----- nvinfo : EIATTR_KPARAM_INFO
	.align		4
.L_41:
        /*0028*/ 	.byte	0x04, 0x17
        /*002a*/ 	.short	(.L_43 - .L_42)
.L_42:
        /*002c*/ 	.word	0x00000000
        /*0030*/ 	.short	0x0002
        /*0032*/ 	.short	0x0010
        /*0034*/ 	.byte	0x00, 0xf5, 0x21, 0x00


	//----- nvinfo : EIATTR_KPARAM_INFO
	.align		4
.L_43:
        /*0038*/ 	.byte	0x04, 0x17
        /*003a*/ 	.short	(.L_45 - .L_44)
.L_44:
        /*003c*/ 	.word	0x00000000
        /*0040*/ 	.short	0x0001
        /*0042*/ 	.short	0x0008
        /*0044*/ 	.byte	0x00, 0xf5, 0x21, 0x00


	//----- nvinfo : EIATTR_KPARAM_INFO
	.align		4
.L_45:
        /*0048*/ 	.byte	0x04, 0x17
        /*004a*/ 	.short	(.L_47 - .L_46)
.L_46:
        /*004c*/ 	.word	0x00000000
        /*0050*/ 	.short	0x0000
        /*0052*/ 	.short	0x0000
        /*0054*/ 	.byte	0x00, 0xf5, 0x21, 0x00


	//----- nvinfo : EIATTR_SPARSE_MMA_MASK
	.align		4
.L_47:
        /*0058*/ 	.byte	0x03, 0x50
        /*005a*/ 	.short	0x0000


	//----- nvinfo : EIATTR_MAXREG_COUNT
	.align		4
        /*005c*/ 	.byte	0x03, 0x1b
        /*005e*/ 	.short	0x00ff


	//----- nvinfo : EIATTR_MERCURY_ISA_VERSION
	.align		4
        /*0060*/ 	.byte	0x03, 0x5f
        /*0062*/ 	.short	0x0101


	//----- nvinfo : EIATTR_VRC_CTA_INIT_COUNT
	.align		4
        /*0064*/ 	.byte	0x02, 0x4a
	.zero		1
	.zero		1


	//----- nvinfo : EIATTR_EXIT_INSTR_OFFSETS
	.align		4
        /*0068*/ 	.byte	0x04, 0x1c
        /*006a*/ 	.short	(.L_49 - .L_48)


	//   ....[0]....
.L_48:
        /*006c*/ 	.word	0x00000080


	//   ....[1]....
        /*0070*/ 	.word	0x000008a0


	//   ....[2]....
        /*0074*/ 	.word	0x00000cc0


	//   ....[3]....
        /*0078*/ 	.word	0x00000f20


	//   ....[4]....
        /*007c*/ 	.word	0x00001030


	//----- nvinfo : EIATTR_CBANK_PARAM_SIZE
	.align		4
.L_49:
        /*0080*/ 	.byte	0x03, 0x19
        /*0082*/ 	.short	0x0020


	//----- nvinfo : EIATTR_PARAM_CBANK
	.align		4
        /*0084*/ 	.byte	0x04, 0x0a
        /*0086*/ 	.short	(.L_51 - .L_50)
	.align		4
.L_50:
        /*0088*/ 	.word	index@(.nv.constant0._Z6addColPiS_S_ii)
        /*008c*/ 	.short	0x0380
        /*008e*/ 	.short	0x0020


	//----- nvinfo : EIATTR_SW_WAR
	.align		4
.L_51:
        /*0090*/ 	.byte	0x04, 0x36
        /*0092*/ 	.short	(.L_53 - .L_52)
.L_52:
        /*0094*/ 	.word	0x00000008
.L_53:


//--------------------- .nv.info._Z6addRowPiS_S_ii --------------------------
	.section	.nv.info._Z6addRowPiS_S_ii,"",@"SHT_CUDA_INFO"
	.sectionflags	@""
	.align	4


	//----- nvinfo : EIATTR_CUDA_API_VERSION
	.align		4
        /*0000*/ 	.byte	0x04, 0x37
        /*0002*/ 	.short	(.L_55 - .L_54)
.L_54:
        /*0004*/ 	.word	0x00000082


	//----- nvinfo : EIATTR_KPARAM_INFO
	.align		4
.L_55:
        /*0008*/ 	.byte	0x04, 0x17
        /*000a*/ 	.short	(.L_57 - .L_56)
.L_56:
        /*000c*/ 	.word	0x00000000
        /*0010*/ 	.short	0x0004
        /*0012*/ 	.short	0x001c
        /*0014*/ 	.byte	0x00, 0xf0, 0x11, 0x00


	//----- nvinfo : EIATTR_KPARAM_INFO
	.align		4
.L_57:
        /*0018*/ 	.byte	0x04, 0x17
        /*001a*/ 	.short	(.L_59 - .L_58)
.L_58:
        /*001c*/ 	.word	0x00000000
        /*0020*/ 	.short	0x0003
        /*0022*/ 	.short	0x0018
        /*0024*/ 	.byte	0x00, 0xf0, 0x11, 0x00


	//----- nvinfo : EIATTR_KPARAM_INFO
	.align		4
.L_59:
        /*0028*/ 	.byte	0x04, 0x17
        /*002a*/ 	.short	(.L_61 - .L_60)
.L_60:
        /*002c*/ 	.word	0x00000000
        /*0030*/ 	.short	0x0002
        /*0032*/ 	.short	0x0010
        /*0034*/ 	.byte	0x00, 0xf5, 0x21, 0x00


	//----- nvinfo : EIATTR_KPARAM_INFO
	.align		4
.L_61:
        /*0038*/ 	.byte	0x04, 0x17
        /*003a*/ 	.short	(.L_63 - .L_62)
.L_62:
        /*003c*/ 	.word	0x00000000
        /*0040*/ 	.short	0x0001
        /*0042*/ 	.short	0x0008
        /*0044*/ 	.byte	0x00, 0xf5, 0x21, 0x00


	//----- nvinfo : EIATTR_KPARAM_INFO
	.align		4
.L_63:
        /*0048*/ 	.byte	0x04, 0x17
        /*004a*/ 	.short	(.L_65 - .L_64)
.L_64:
        /*004c*/ 	.word	0x00000000
        /*0050*/ 	.short	0x0000
        /*0052*/ 	.short	0x0000
        /*0054*/ 	.byte	0x00, 0xf5, 0x21, 0x00


	//----- nvinfo : EIATTR_SPARSE_MMA_MASK
	.align		4
.L_65:
        /*0058*/ 	.byte	0x03, 0x50
        /*005a*/ 	.short	0x0000


	//----- nvinfo : EIATTR_MAXREG_COUNT
	.align		4
        /*005c*/ 	.byte	0x03, 0x1b
        /*005e*/ 	.short	0x00ff


	//----- nvinfo : EIATTR_MERCURY_ISA_VERSION
	.align		4
        /*0060*/ 	.byte	0x03, 0x5f
        /*0062*/ 	.short	0x0101


	//----- nvinfo : EIATTR_VRC_CTA_INIT_COUNT
	.align		4
        /*0064*/ 	.byte	0x02, 0x4a
	.zero		1
	.zero		1


	//----- nvinfo : EIATTR_EXIT_INSTR_OFFSETS
	.align		4
        /*0068*/ 	.byte	0x04, 0x1c
        /*006a*/ 	.short	(.L_67 - .L_66)


	//   ....[0]....
.L_66:
        /*006c*/ 	.word	0x00000080


	//   ....[1]....
        /*0070*/ 	.word	0x00000680


	//   ....[2]....
        /*0074*/ 	.word	0x00000950


	//   ....[3]....
        /*0078*/ 	.word	0x00000b20


	//   ....[4]....
        /*007c*/ 	.word	0x00000c30


	//----- nvinfo : EIATTR_CBANK_PARAM_SIZE
	.align		4
.L_67:
        /*0080*/ 	.byte	0x03, 0x19
        /*0082*/ 	.short	0x0020


	//----- nvinfo : EIATTR_PARAM_CBANK
	.align		4
        /*0084*/ 	.byte	0x04, 0x0a
        /*0086*/ 	.short	(.L_69 - .L_68)
	.align		4
.L_68:
        /*0088*/ 	.word	index@(.nv.constant0._Z6addRowPiS_S_ii)
        /*008c*/ 	.short	0x0380
        /*008e*/ 	.short	0x0020


	//----- nvinfo : EIATTR_SW_WAR
	.align		4
.L_69:
        /*0090*/ 	.byte	0x04, 0x36
        /*0092*/ 	.short	(.L_71 - .L_70)
.L_70:
        /*0094*/ 	.word	0x00000008
.L_71:


//--------------------- .nv.callgraph             --------------------------
	.section	.nv.callgraph,"",@"SHT_CUDA_CALLGRAPH"
	.align	4
	.sectionentsize	8
	.align		4
        /*0000*/ 	.word	0x00000000
	.align		4
        /*0004*/ 	.word	0xffffffff
	.align		4
        /*0008*/ 	.word	0x00000000
	.align		4
        /*000c*/ 	.word	0xfffffffe
	.align		4
        /*0010*/ 	.word	0x00000000
	.align		4
        /*0014*/ 	.word	0xfffffffd
	.align		4
        /*0018*/ 	.word	0x00000000
	.align		4
        /*001c*/ 	.word	0xfffffffc


//--------------------- .text._Z7addEachPiS_S_ii  --------------------------
	.section	.text._Z7addEachPiS_S_ii,"ax",@progbits
	.align	128
        .global         _Z7addEachPiS_S_ii
        .type           _Z7addEachPiS_S_ii,@function
        .size           _Z7addEachPiS_S_ii,(.L_x_13 - _Z7addEachPiS_S_ii)
        .other          _Z7addEachPiS_S_ii,@"STO_CUDA_ENTRY STV_DEFAULT"
_Z7addEachPiS_S_ii:
.text._Z7addEachPiS_S_ii:
[----:B------:R-:W-:Y:S01]  /*0000*/  LDC R1, c[0x0][0x37c] ;  /* 0x0000df00ff017b82 */ /* 0x000fe20000000800 */
[----:B------:R-:W0:Y:S07]  /*0010*/  S2R R9, SR_TID.X ;  /* 0x0000000000097919 */ /* 0x000e2e0000002100 */
[----:B------:R-:W0:Y:S01]  /*0020*/  S2UR UR6, SR_CTAID.X ;  /* 0x00000000000679c3 */ /* 0x000e220000002500 */
[----:B------:R-:W1:Y:S07]  /*0030*/  LDCU.64 UR4, c[0x0][0x398] ;  /* 0x00007300ff0477ac */ /* 0x000e6e0008000a00 */
[----:B------:R-:W0:Y:S01]  /*0040*/  LDC R0, c[0x0][0x360] ;  /* 0x0000d800ff007b82 */ /* 0x000e220000000800 */
[----:B-1----:R-:W-:Y:S01]  /*0050*/  UIMAD UR4, UR5, UR4, URZ ;  /* 0x00000004050472a4 */ /* 0x002fe2000f8e02ff */
[----:B0-----:R-:W-:-:S05]  /*0060*/  IMAD R9, R0, UR6, R9 ;  /* 0x0000000600097c24 */ /* 0x001fca000f8e0209 */
[----:B------:R-:W-:-:S13]  /*0070*/  ISETP.GE.AND P0, PT, R9, UR4, PT ;  /* 0x0000000409007c0c */ /* 0x000fda000bf06270 */
[----:B------:R-:W-:Y:S05]  /*0080*/  @P0 EXIT ;  /* 0x000000000000094d */ /* 0x000fea0003800000 */
[----:B------:R-:W0:Y:S01]  /*0090*/  LDC.64 R2, c[0x0][0x380] ;  /* 0x0000e000ff027b82 */ /* 0x000e220000000a00 */
[----:B------:R-:W1:Y:S07]  /*00a0*/  LDCU.64 UR4, c[0x0][0x358] ;  /* 0x00006b00ff0477ac */ /* 0x000e6e0008000a00 */
[----:B------:R-:W2:Y:S08]  /*00b0*/  LDC.64 R4, c[0x0][0x388] ;  /* 0x0000e200ff047b82 */ /* 0x000eb00000000a00 */
[----:B------:R-:W3:Y:S01]  /*00c0*/  LDC.64 R6, c[0x0][0x390] ;  /* 0x0000e400ff067b82 */ /* 0x000ee20000000a00 */
[----:B0-----:R-:W-:-:S06]  /*00d0*/  IMAD.WIDE R2, R9, 0x4, R2 ;  /* 0x0000000409027825 */ /* 0x001fcc00078e0202 */
[----:B-1----:R-:W4:Y:S01]  /*00e0*/  LDG.E R2, desc[UR4][R2.64] ;  /* 0x0000000402027981 */ /* 0x002f22000c1e1900 */
[----:B--2---:R-:W-:-:S06]  /*00f0*/  IMAD.WIDE R4, R9, 0x4, R4 ;  /* 0x0000000409047825 */ /* 0x004fcc00078e0204 */
[----:B------:R-:W4:Y:S01]  /*0100*/  LDG.E R5, desc[UR4][R4.64] ;  /* 0x0000000404057981 */ /* 0x000f22000c1e1900 */
[----:B---3--:R-:W-:Y:S01]  /*0110*/  IMAD.WIDE R6, R9, 0x4, R6 ;  /* 0x0000000409067825 */ /* 0x008fe200078e0206 */
[----:B----4-:R-:W-:-:S05]  /*0120*/  IADD3 R9, PT, PT, R2, R5, RZ ;  /* 0x0000000502097210 */ /* 0x010fca0007ffe0ff */
[----:B------:R-:W-:Y:S01]  /*0130*/  STG.E desc[UR4][R6.64], R9 ;  /* 0x0000000906007986 */ /* 0x000fe2000c101904 */
[----:B------:R-:W-:Y:S05]  /*0140*/  EXIT ;  /* 0x000000000000794d */ /* 0x000fea0003800000 */
.L_x_0:
[----:B------:R-:W-:-:S00]  /*0150*/  BRA `(.L_x_0) ;  /* 0xfffffffc00fc7947 */ /* 0x000fc0000383ffff */
[----:B------:R-:W-:-:S00]  /*0160*/  NOP ;  /* 0x0000000000007918 */ /* 0x000fc00000000000 */
        /* <DEDUP_REMOVED lines=9> */
.L_x_13:


//--------------------- .text._Z6addColPiS_S_ii   --------------------------
	.section	.text._Z6addColPiS_S_ii,"ax",@progbits
	.align	128
        .global         _Z6addColPiS_S_ii
        .type           _Z6addColPiS_S_ii,@function
        .size           _Z6addColPiS_S_ii,(.L_x_14 - _Z6addColPiS_S_ii)
        .other          _Z6addColPiS_S_ii,@"STO_CUDA_ENTRY STV_DEFAULT"
_Z6addColPiS_S_ii:
.text._Z6addColPiS_S_ii:
[----:B------:R-:W-:Y:S01]  /*0000*/  LDC R1, c[0x0][0x37c] ;  /* 0x0000df00ff017b82 */ /* 0x000fe20000000800 */
[----:B------:R-:W0:Y:S07]  /*0010*/  S2R R5, SR_TID.X ;  /* 0x0000000000057919 */ /* 0x000e2e0000002100 */
[----:B------:R-:W0:Y:S08]  /*0020*/  S2UR UR4, SR_CTAID.X ;  /* 0x00000000000479c3 */ /* 0x000e300000002500 */
[----:B------:R-:W0:Y:S08]  /*0030*/  LDC R0, c[0x0][0x360] ;  /* 0x0000d800ff007b82 */ /* 0x000e300000000800 */
[----:B------:R-:W1:Y:S01]  /*0040*/  LDC.64 R2, c[0x0][0x398] ;  /* 0x0000e600ff027b82 */ /* 0x000e620000000a00 */
[----:B0-----:R-:W-:Y:S01]  /*0050*/  IMAD R5, R0, UR4, R5 ;  /* 0x0000000400057c24 */ /* 0x001fe2000f8e0205 */
[----:B-1----:R-:W-:-:S04]  /*0060*/  ISETP.GE.AND P0, PT, R2, 0x1, PT ;  /* 0x000000010200780c */ /* 0x002fc80003f06270 */
[----:B------:R-:W-:-:S13]  /*0070*/  ISETP.GE.OR P0, PT, R5, R3, !P0 ;  /* 0x000000030500720c */ /* 0x000fda0004706670 */
[----:B------:R-:W-:Y:S05]  /*0080*/  @P0 EXIT ;  /* 0x000000000000094d */ /* 0x000fea0003800000 */
[C---:B------:R-:W-:Y:S01]  /*0090*/  IADD3 R0, PT, PT, R2.reuse, -0x1, RZ ;  /* 0xffffffff02007810 */ /* 0x040fe20007ffe0ff */
[----:B------:R-:W0:Y:S01]  /*00a0*/  LDCU.64 UR4, c[0x0][0x358] ;  /* 0x00006b00ff0477ac */ /* 0x000e220008000a00 */
[----:B------:R-:W-:Y:S02]  /*00b0*/  LOP3.LUT R20, R2, 0xf, RZ, 0xc0, !PT ;  /* 0x0000000f02147812 */ /* 0x000fe400078ec0ff */
[----:B------:R-:W-:Y:S01]  /*00c0*/  ISETP.GE.U32.AND P1, PT, R0, 0xf, PT ;  /* 0x0000000f0000780c */ /* 0x000fe20003f26070 */
[----:B------:R-:W-:Y:S01]  /*00d0*/  HFMA2 R0, -RZ, RZ, 0, 0 ;  /* 0x00000000ff007431 */ /* 0x000fe200000001ff */
[----:B------:R-:W-:-:S11]  /*00e0*/  ISETP.NE.AND P0, PT, R20, RZ, PT ;  /* 0x000000ff1400720c */ /* 0x000fd60003f05270 */
[----:B------:R-:W-:Y:S05]  /*00f0*/  @!P1 BRA `(.L_x_1) ;  /* 0x0000000400e89947 */ /* 0x000fea0003800000 */
[----:B------:R-:W-:Y:S02]  /*0100*/  LOP3.LUT R0, R2, 0x7ffffff0, RZ, 0xc0, !PT ;  /* 0x7ffffff002007812 */ /* 0x000fe400078ec0ff */
[----:B------:R-:W-:Y:S02]  /*0110*/  MOV R3, R5 ;  /* 0x0000000500037202 */ /* 0x000fe40000000f00 */
[----:B------:R-:W-:-:S07]  /*0120*/  IADD3 R4, PT, PT, -R0, RZ, RZ ;  /* 0x000000ff00047210 */ /* 0x000fce0007ffe1ff */
.L_x_2:
[----:B---3--:R-:W1:Y:S08]  /*0130*/  LDC.64 R14, c[0x0][0x380] ;  /* 0x0000e000ff0e7b82 */ /* 0x008e700000000a00 */
[----:B------:R-:W2:Y:S08]  /*0140*/  LDC.64 R16, c[0x0][0x388] ;  /* 0x0000e200ff107b82 */ /* 0x000eb00000000a00 */
[----:B------:R-:W3:Y:S01]  /*0150*/  LDC.64 R6, c[0x0][0x390] ;  /* 0x0000e400ff067b82 */ /* 0x000ee20000000a00 */
[----:B-1----:R-:W-:-:S05]  /*0160*/  IMAD.WIDE R14, R3, 0x4, R14 ;  /* 0x00000004030e7825 */ /* 0x002fca00078e020e */
[----:B0-----:R-:W4:Y:S01]  /*0170*/  LDG.E R8, desc[UR4][R14.64] ;  /* 0x000000040e087981 */ /* 0x001f22000c1e1900 */
[----:B--2---:R-:W-:-:S05]  /*0180*/  IMAD.WIDE R16, R3, 0x4, R16 ;  /* 0x0000000403107825 */ /* 0x004fca00078e0210 */
[----:B------:R-:W4:Y:S01]  /*0190*/  LDG.E R9, desc[UR4][R16.64] ;  /* 0x0000000410097981 */ /* 0x000f22000c1e1900 */
[----:B------:R-:W-:-:S04]  /*01a0*/  IMAD.WIDE.U32 R10, R2, 0x4, R14 ;  /* 0x00000004020a7825 */ /* 0x000fc800078e000e */
[----:B---3--:R-:W-:Y:S01]  /*01b0*/  IMAD.WIDE R6, R3, 0x4, R6 ;  /* 0x0000000403067825 */ /* 0x008fe200078e0206 */
[----:B----4-:R-:W-:-:S03]  /*01c0*/  IADD3 R21, PT, PT, R8, R9, RZ ;  /* 0x0000000908157210 */ /* 0x010fc60007ffe0ff */
[C---:B------:R-:W-:Y:S02]  /*01d0*/  IMAD.WIDE.U32 R8, R2.reuse, 0x4, R16 ;  /* 0x0000000402087825 */ /* 0x040fe400078e0010 */
[----:B------:R0:W-:Y:S04]  /*01e0*/  STG.E desc[UR4][R6.64], R21 ;  /* 0x0000001506007986 */ /* 0x0001e8000c101904 */
[----:B------:R-:W2:Y:S04]  /*01f0*/  LDG.E R18, desc[UR4][R10.64] ;  /* 0x000000040a127981 */ /* 0x000ea8000c1e1900 */
[----:B------:R-:W2:Y:S01]  /*0200*/  LDG.E R19, desc[UR4][R8.64] ;  /* 0x0000000408137981 */ /* 0x000ea2000c1e1900 */
[----:B------:R-:W-:-:S04]  /*0210*/  IMAD.WIDE.U32 R12, R2, 0x4, R6 ;  /* 0x00000004020c7825 */ /* 0x000fc800078e0006 */
[----:B------:R-:W-:-:S04]  /*0220*/  IMAD.WIDE.U32 R16, R2, 0x4, R10 ;  /* 0x0000000402107825 */ /* 0x000fc800078e000a */
[----:B------:R-:W-:Y:S01]  /*0230*/  IMAD.WIDE.U32 R14, R2, 0x4, R8 ;  /* 0x00000004020e7825 */ /* 0x000fe200078e0008 */
[----:B--2---:R-:W-:-:S05]  /*0240*/  IADD3 R23, PT, PT, R18, R19, RZ ;  /* 0x0000001312177210 */ /* 0x004fca0007ffe0ff */
[----:B------:R1:W-:Y:S04]  /*0250*/  STG.E desc[UR4][R12.64], R23 ;  /* 0x000000170c007986 */ /* 0x0003e8000c101904 */
[----:B------:R-:W2:Y:S04]  /*0260*/  LDG.E R22, desc[UR4][R16.64] ;  /* 0x0000000410167981 */ /* 0x000ea8000c1e1900 */
[----:B------:R-:W2:Y:S01]  /*0270*/  LDG.E R25, desc[UR4][R14.64] ;  /* 0x000000040e197981 */ /* 0x000ea2000c1e1900 */
[----:B------:R-:W-:-:S04]  /*0280*/  IMAD.WIDE.U32 R18, R2, 0x4, R12 ;  /* 0x0000000402127825 */ /* 0x000fc800078e000c */
[----:B------:R-:W-:-:S04]  /*0290*/  IMAD.WIDE.U32 R10, R2, 0x4, R16 ;  /* 0x00000004020a7825 */ /* 0x000fc800078e0010 */
[----:B0-----:R-:W-:Y:S01]  /*02a0*/  IMAD.WIDE.U32 R6, R2, 0x4, R14 ;  /* 0x0000000402067825 */ /* 0x001fe200078e000e */
[----:B--2---:R-:W-:-:S05]  /*02b0*/  IADD3 R25, PT, PT, R22, R25, RZ ;  /* 0x0000001916197210 */ /* 0x004fca0007ffe0ff */
[----:B------:R0:W-:Y:S04]  /*02c0*/  STG.E desc[UR4][R18.64], R25 ;  /* 0x0000001912007986 */ /* 0x0001e8000c101904 */
[----:B------:R-:W2:Y:S04]  /*02d0*/  LDG.E R21, desc[UR4][R10.64] ;  /* 0x000000040a157981 */ /* 0x000ea8000c1e1900 */
[----:B------:R-:W2:Y:S01]  /*02e0*/  LDG.E R22, desc[UR4][R6.64] ;  /* 0x0000000406167981 */ /* 0x000ea2000c1e1900 */
[----:B------:R-:W-:-:S04]  /*02f0*/  IMAD.WIDE.U32 R8, R2, 0x4, R18 ;  /* 0x0000000402087825 */ /* 0x000fc800078e0012 */
[----:B------:R-:W-:-:S04]  /*0300*/  IMAD.WIDE.U32 R16, R2, 0x4, R10 ;  /* 0x0000000402107825 */ /* 0x000fc800078e000a */
[----:B-1----:R-:W-:Y:S01]  /*0310*/  IMAD.WIDE.U32 R12, R2, 0x4, R6 ;  /* 0x00000004020c7825 */ /* 0x002fe200078e0006 */
[----:B--2---:R-:W-:-:S05]  /*0320*/  IADD3 R21, PT, PT, R21, R22, RZ ;  /* 0x0000001615157210 */ /* 0x004fca0007ffe0ff */
        /* <DEDUP_REMOVED lines=8> */
[----:B------:R-:W3:Y:S04]  /*03b0*/  LDG.E R22, desc[UR4][R10.64] ;  /* 0x000000040a167981 */ /* 0x000ee8000c1e1900 */
[----:B0-----:R-:W3:Y:S01]  /*03c0*/  LDG.E R25, desc[UR4][R6.64] ;  /* 0x0000000406197981 */ /* 0x001ee2000c1e1900 */
[----:B------:R-:W-:-:S04]  /*03d0*/  IMAD.WIDE.U32 R18, R2, 0x4, R14 ;  /* 0x0000000402127825 */ /* 0x000fc800078e000e */
[----:B------:R-:W-:-:S04]  /*03e0*/  IMAD.WIDE.U32 R16, R2, 0x4, R10 ;  /* 0x0000000402107825 */ /* 0x000fc800078e000a */
[----:B-1----:R-:W-:Y:S01]  /*03f0*/  IMAD.WIDE.U32 R8, R2, 0x4, R6 ;  /* 0x0000000402087825 */ /* 0x002fe200078e0006 */
[----:B---3--:R-:W-:-:S05]  /*0400*/  IADD3 R25, PT, PT, R22, R25, RZ ;  /* 0x0000001916197210 */ /* 0x008fca0007ffe0ff */
[----:B------:R0:W-:Y:S04]  /*0410*/  STG.E desc[UR4][R18.64], R25 ;  /* 0x0000001912007986 */ /* 0x0001e8000c101904 */
[----:B------:R-:W3:Y:S04]  /*0420*/  LDG.E R21, desc[UR4][R16.64] ;  /* 0x0000000410157981 */ /* 0x000ee8000c1e1900 */
[----:B------:R-:W3:Y:S01]  /*0430*/  LDG.E R22, desc[UR4][R8.64] ;  /* 0x0000000408167981 */ /* 0x000ee2000c1e1900 */
[----:B------:R-:W-:-:S04]  /*0440*/  IMAD.WIDE.U32 R12, R2, 0x4, R18 ;  /* 0x00000004020c7825 */ /* 0x000fc800078e0012 */
[----:B------:R-:W-:-:S04]  /*0450*/  IMAD.WIDE.U32 R10, R2, 0x4, R16 ;  /* 0x00000004020a7825 */ /* 0x000fc800078e0010 */
[----:B------:R-:W-:Y:S01]  /*0460*/  IMAD.WIDE.U32 R6, R2, 0x4, R8 ;  /* 0x0000000402067825 */ /* 0x000fe200078e0008 */
[----:B---3--:R-:W-:-:S05]  /*0470*/  IADD3 R21, PT, PT, R21, R22, RZ ;  /* 0x0000001615157210 */ /* 0x008fca0007ffe0ff */
[----:B------:R1:W-:Y:S04]  /*0480*/  STG.E desc[UR4][R12.64], R21 ;  /* 0x000000150c007986 */ /* 0x0003e8000c101904 */
[----:B------:R-:W3:Y:S04]  /*0490*/  LDG.E R22, desc[UR4][R10.64] ;  /* 0x000000040a167981 */ /* 0x000ee8000c1e1900 */
[----:B--2---:R-:W3:Y:S01]  /*04a0*/  LDG.E R23, desc[UR4][R6.64] ;  /* 0x0000000406177981 */ /* 0x004ee2000c1e1900 */
[----:B------:R-:W-:-:S04]  /*04b0*/  IMAD.WIDE.U32 R14, R2, 0x4, R12 ;  /* 0x00000004020e7825 */ /* 0x000fc800078e000c */
[----:B------:R-:W-:-:S04]  /*04c0*/  IMAD.WIDE.U32 R16, R2, 0x4, R10 ;  /* 0x0000000402107825 */ /* 0x000fc800078e000a */
[----:B------:R-:W-:Y:S01]  /*04d0*/  IMAD.WIDE.U32 R8, R2, 0x4, R6 ;  /* 0x0000000402087825 */ /* 0x000fe200078e0006 */
[----:B---3--:R-:W-:-:S05]  /*04e0*/  IADD3 R23, PT, PT, R22, R23, RZ ;  /* 0x0000001716177210 */ /* 0x008fca0007ffe0ff */
[----:B------:R2:W-:Y:S04]  /*04f0*/  STG.E desc[UR4][R14.64], R23 ;  /* 0x000000170e007986 */ /* 0x0005e8000c101904 */
[----:B------:R-:W3:Y:S04]  /*0500*/  LDG.E R22, desc[UR4][R16.64] ;  /* 0x0000000410167981 */ /* 0x000ee8000c1e1900 */
[----:B0-----:R-:W3:Y:S01]  /*0510*/  LDG.E R25, desc[UR4][R8.64] ;  /* 0x0000000408197981 */ /* 0x001ee2000c1e1900 */
[----:B------:R-:W-:-:S04]  /*0520*/  IMAD.WIDE.U32 R18, R2, 0x4, R14 ;  /* 0x0000000402127825 */ /* 0x000fc800078e000e */
[----:B------:R-:W-:-:S04]  /*0530*/  IMAD.WIDE.U32 R10, R2, 0x4, R16 ;  /* 0x00000004020a7825 */ /* 0x000fc800078e0010 */
[----:B------:R-:W-:Y:S01]  /*0540*/  IMAD.WIDE.U32 R6, R2, 0x4, R8 ;  /* 0x0000000402067825 */ /* 0x000fe200078e0008 */
[----:B---3--:R-:W-:-:S05]  /*0550*/  IADD3 R25, PT, PT, R22, R25, RZ ;  /* 0x0000001916197210 */ /* 0x008fca0007ffe0ff */
[----:B------:R0:W-:Y:S04]  /*0560*/  STG.E desc[UR4][R18.64], R25 ;  /* 0x0000001912007986 */ /* 0x0001e8000c101904 */
[----:B-1----:R-:W3:Y:S04]  /*0570*/  LDG.E R21, desc[UR4][R10.64] ;  /* 0x000000040a157981 */ /* 0x002ee8000c1e1900 */
[----:B------:R-:W3:Y:S01]  /*0580*/  LDG.E R22, desc[UR4][R6.64] ;  /* 0x0000000406167981 */ /* 0x000ee2000c1e1900 */
[----:B------:R-:W-:-:S04]  /*0590*/  IMAD.WIDE.U32 R12, R2, 0x4, R18 ;  /* 0x00000004020c7825 */ /* 0x000fc800078e0012 */
[----:B--2---:R-:W-:-:S04]  /*05a0*/  IMAD.WIDE.U32 R14, R2, 0x4, R10 ;  /* 0x00000004020e7825 */ /* 0x004fc800078e000a */
[----:B------:R-:W-:Y:S01]  /*05b0*/  IMAD.WIDE.U32 R8, R2, 0x4, R6 ;  /* 0x0000000402087825 */ /* 0x000fe200078e0006 */
[----:B---3--:R-:W-:-:S05]  /*05c0*/  IADD3 R21, PT, PT, R21, R22, RZ ;  /* 0x0000001615157210 */ /* 0x008fca0007ffe0ff */
        /* <DEDUP_REMOVED lines=11> */
[----:B-1----:R-:W-:-:S04]  /*0680*/  IMAD.WIDE.U32 R12, R2, 0x4, R10 ;  /* 0x00000004020c7825 */ /* 0x002fc800078e000a */
[----:B------:R-:W-:Y:S01]  /*0690*/  IMAD.WIDE.U32 R8, R2, 0x4, R6 ;  /* 0x0000000402087825 */ /* 0x000fe200078e0006 */
        /* <DEDUP_REMOVED lines=23> */
[----:B------:R-:W2:Y:S04]  /*0810*/  LDG.E R10, desc[UR4][R10.64] ;  /* 0x000000040a0a7981 */ /* 0x000ea8000c1e1900 */
[----:B------:R-:W2:Y:S01]  /*0820*/  LDG.E R7, desc[UR4][R6.64] ;  /* 0x0000000406077981 */ /* 0x000ea2000c1e1900 */
[----:B------:R-:W-:-:S04]  /*0830*/  IADD3 R4, PT, PT, R4, 0x10, RZ ;  /* 0x0000001004047810 */ /* 0x000fc80007ffe0ff */
[----:B------:R-:W-:Y:S01]  /*0840*/  ISETP.NE.AND P1, PT, R4, RZ, PT ;  /* 0x000000ff0400720c */ /* 0x000fe20003f25270 */
[C---:B-1----:R-:W-:Y:S01]  /*0850*/  IMAD.WIDE.U32 R14, R2.reuse, 0x4, R18 ;  /* 0x00000004020e7825 */ /* 0x042fe200078e0012 */
[----:B------:R-:W-:Y:S02]  /*0860*/  LEA R3, R2, R3, 0x4 ;  /* 0x0000000302037211 */ /* 0x000fe400078e20ff */
[----:B--2---:R-:W-:-:S05]  /*0870*/  IADD3 R17, PT, PT, R10, R7, RZ ;  /* 0x000000070a117210 */ /* 0x004fca0007ffe0ff */
[----:B------:R3:W-:Y:S04]  /*0880*/  STG.E desc[UR4][R14.64], R17 ;  /* 0x000000110e007986 */ /* 0x0007e8000c101904 */
[----:B------:R-:W-:Y:S05]  /*0890*/  @P1 BRA `(.L_x_2) ;  /* 0xfffffff800241947 */ /* 0x000fea000383ffff */
.L_x_1:
[----:B0-----:R-:W-:Y:S05]  /*08a0*/  @!P0 EXIT ;  /* 0x000000000000894d */ /* 0x001fea0003800000 */
[----:B------:R-:W-:Y:S02]  /*08b0*/  ISETP.GE.U32.AND P0, PT, R20, 0x8, PT ;  /* 0x000000081400780c */ /* 0x000fe40003f06070 */
[----:B------:R-:W-:-:S04]  /*08c0*/  LOP3.LUT R4, R2, 0x7, RZ, 0xc0, !PT ;  /* 0x0000000702047812 */ /* 0x000fc800078ec0ff */
[----:B------:R-:W-:-:S07]  /*08d0*/  ISETP.NE.AND P1, PT, R4, RZ, PT ;  /* 0x000000ff0400720c */ /* 0x000fce0003f25270 */
[----:B------:R-:W-:Y:S06]  /*08e0*/  @!P0 BRA `(.L_x_3) ;  /* 0x0000000000f48947 */ /* 0x000fec0003800000 */
[----:B------:R-:W0:Y:S01]  /*08f0*/  LDC.64 R6, c[0x0][0x380] ;  /* 0x0000e000ff067b82 */ /* 0x000e220000000a00 */
[----:B------:R-:W-:-:S07]  /*0900*/  IMAD R3, R0, R2, R5 ;  /* 0x0000000200037224 */ /* 0x000fce00078e0205 */
[----:B------:R-:W1:Y:S08]  /*0910*/  LDC.64 R8, c[0x0][0x388] ;  /* 0x0000e200ff087b82 */ /* 0x000e700000000a00 */
[----:B------:R-:W2:Y:S01]  /*0920*/  LDC.64 R10, c[0x0][0x390] ;  /* 0x0000e400ff0a7b82 */ /* 0x000ea20000000a00 */
[----:B0-----:R-:W-:-:S05]  /*0930*/  IMAD.WIDE R6, R3, 0x4, R6 ;  /* 0x0000000403067825 */ /* 0x001fca00078e0206 */
[----:B------:R-:W4:Y:S01]  /*0940*/  LDG.E R12, desc[UR4][R6.64] ;  /* 0x00000004060c7981 */ /* 0x000f22000c1e1900 */
[----:B-1----:R-:W-:-:S05]  /*0950*/  IMAD.WIDE R8, R3, 0x4, R8 ;  /* 0x0000000403087825 */ /* 0x002fca00078e0208 */
[----:B------:R-:W4:Y:S01]  /*0960*/  LDG.E R13, desc[UR4][R8.64] ;  /* 0x00000004080d7981 */ /* 0x000f22000c1e1900 */
[----:B---3--:R-:W-:-:S04]  /*0970*/  IMAD.WIDE.U32 R14, R2, 0x4, R8 ;  /* 0x00000004020e7825 */ /* 0x008fc800078e0008 */
[----:B--2---:R-:W-:Y:S01]  /*0980*/  IMAD.WIDE R10, R3, 0x4, R10 ;  /* 0x00000004030a7825 */ /* 0x004fe200078e020a */
        /* <DEDUP_REMOVED lines=13> */
[----:B0-----:R-:W-:-:S04]  /*0a60*/  IMAD.WIDE.U32 R10, R2, 0x4, R6 ;  /* 0x00000004020a7825 */ /* 0x001fc800078e0006 */
[----:B------:R-:W-:Y:S01]  /*0a70*/  IMAD.WIDE.U32 R12, R2, 0x4, R8 ;  /* 0x00000004020c7825 */ /* 0x000fe200078e0008 */
        /* <DEDUP_REMOVED lines=10> */
[----:B-1----:R-:W3:Y:S01]  /*0b20*/  LDG.E R21, desc[UR4][R8.64] ;  /* 0x0000000408157981 */ /* 0x002ee2000c1e1900 */
        /* <DEDUP_REMOVED lines=12> */
[----:B--2---:R-:W2:Y:S04]  /*0bf0*/  LDG.E R3, desc[UR4][R6.64] ;  /* 0x0000000406037981 */ /* 0x004ea8000c1e1900 */
[----:B------:R-:W2:Y:S01]  /*0c00*/  LDG.E R20, desc[UR4][R8.64] ;  /* 0x0000000408147981 */ /* 0x000ea2000c1e1900 */
[----:B------:R-:W-:-:S04]  /*0c10*/  IMAD.WIDE.U32 R14, R2, 0x4, R18 ;  /* 0x00000004020e7825 */ /* 0x000fc800078e0012 */
[----:B------:R-:W-:-:S04]  /*0c20*/  IMAD.WIDE.U32 R10, R2, 0x4, R6 ;  /* 0x00000004020a7825 */ /* 0x000fc800078e0006 */
[----:B------:R-:W-:Y:S01]  /*0c30*/  IMAD.WIDE.U32 R12, R2, 0x4, R8 ;  /* 0x00000004020c7825 */ /* 0x000fe200078e0008 */
[----:B--2---:R-:W-:-:S05]  /*0c40*/  IADD3 R3, PT, PT, R3, R20, RZ ;  /* 0x0000001403037210 */ /* 0x004fca0007ffe0ff */
[----:B------:R2:W-:Y:S04]  /*0c50*/  STG.E desc[UR4][R14.64], R3 ;  /* 0x000000030e007986 */ /* 0x0005e8000c101904 */
[----:B------:R-:W0:Y:S04]  /*0c60*/  LDG.E R10, desc[UR4][R10.64] ;  /* 0x000000040a0a7981 */ /* 0x000e28000c1e1900 */
[----:B------:R-:W0:Y:S01]  /*0c70*/  LDG.E R13, desc[UR4][R12.64] ;  /* 0x000000040c0d7981 */ /* 0x000e22000c1e1900 */
[----:B-1----:R-:W-:Y:S01]  /*0c80*/  IMAD.WIDE.U32 R16, R2, 0x4, R14 ;  /* 0x0000000402107825 */ /* 0x002fe200078e000e */
[----:B------:R-:W-:-:S02]  /*0c90*/  IADD3 R0, PT, PT, R0, 0x8, RZ ;  /* 0x0000000800007810 */ /* 0x000fc40007ffe0ff */
[----:B0-----:R-:W-:-:S05]  /*0ca0*/  IADD3 R19, PT, PT, R10, R13, RZ ;  /* 0x0000000d0a137210 */ /* 0x001fca0007ffe0ff */
[----:B------:R2:W-:Y:S02]  /*0cb0*/  STG.E desc[UR4][R16.64], R19 ;  /* 0x0000001310007986 */ /* 0x0005e4000c101904 */
.L_x_3:
[----:B------:R-:W-:Y:S05]  /*0cc0*/  @!P1 EXIT ;  /* 0x000000000000994d */ /* 0x000fea0003800000 */
[----:B------:R-:W-:Y:S02]  /*0cd0*/  ISETP.GE.U32.AND P0, PT, R4, 0x4, PT ;  /* 0x000000040400780c */ /* 0x000fe40003f06070 */
[----:B--2---:R-:W-:-:S04]  /*0ce0*/  LOP3.LUT R3, R2, 0x3, RZ, 0xc0, !PT ;  /* 0x0000000302037812 */ /* 0x004fc800078ec0ff */
[----:B------:R-:W-:-:S07]  /*0cf0*/  ISETP.NE.AND P1, PT, R3, RZ, PT ;  /* 0x000000ff0300720c */ /* 0x000fce0003f25270 */
[----:B------:R-:W-:Y:S06]  /*0d00*/  @!P0 BRA `(.L_x_4) ;  /* 0x0000000000848947 */ /* 0x000fec0003800000 */
[----:B------:R-:W0:Y:S01]  /*0d10*/  LDC.64 R6, c[0x0][0x380] ;  /* 0x0000e000ff067b82 */ /* 0x000e220000000a00 */
[----:B---3--:R-:W-:-:S07]  /*0d20*/  IMAD R15, R0, R2, R5 ;  /* 0x00000002000f7224 */ /* 0x008fce00078e0205 */
[----:B------:R-:W1:Y:S08]  /*0d30*/  LDC.64 R8, c[0x0][0x388] ;  /* 0x0000e200ff087b82 */ /* 0x000e700000000a00 */
[----:B------:R-:W2:Y:S01]  /*0d40*/  LDC.64 R10, c[0x0][0x390] ;  /* 0x0000e400ff0a7b82 */ /* 0x000ea20000000a00 */
[----:B0-----:R-:W-:-:S05]  /*0d50*/  IMAD.WIDE R6, R15, 0x4, R6 ;  /* 0x000000040f067825 */ /* 0x001fca00078e0206 */
[----:B------:R-:W3:Y:S01]  /*0d60*/  LDG.E R4, desc[UR4][R6.64] ;  /* 0x0000000406047981 */ /* 0x000ee2000c1e1900 */
[----:B-1----:R-:W-:-:S05]  /*0d70*/  IMAD.WIDE R8, R15, 0x4, R8 ;  /* 0x000000040f087825 */ /* 0x002fca00078e0208 */
[----:B------:R-:W3:Y:S01]  /*0d80*/  LDG.E R13, desc[UR4][R8.64] ;  /* 0x00000004080d7981 */ /* 0x000ee2000c1e1900 */
[----:B--2---:R-:W-:-:S04]  /*0d90*/  IMAD.WIDE R10, R15, 0x4, R10 ;  /* 0x000000040f0a7825 */ /* 0x004fc800078e020a */
[----:B------:R-:W-:Y:S01]  /*0da0*/  IMAD.WIDE.U32 R14, R2, 0x4, R8 ;  /* 0x00000004020e7825 */ /* 0x000fe200078e0008 */
[----:B---3--:R-:W-:-:S03]  /*0db0*/  IADD3 R21, PT, PT, R4, R13, RZ ;  /* 0x0000000d04157210 */ /* 0x008fc60007ffe0ff */
        /* <DEDUP_REMOVED lines=16> */
[----:B------:R-:W1:Y:S04]  /*0ec0*/  LDG.E R10, desc[UR4][R10.64] ;  /* 0x000000040a0a7981 */ /* 0x000e68000c1e1900 */
[----:B------:R-:W1:Y:S01]  /*0ed0*/  LDG.E R13, desc[UR4][R12.64] ;  /* 0x000000040c0d7981 */ /* 0x000e62000c1e1900 */
[----:B------:R-:W-:Y:S01]  /*0ee0*/  IMAD.WIDE.U32 R14, R2, 0x4, R18 ;  /* 0x00000004020e7825 */ /* 0x000fe200078e0012 */
[----:B------:R-:W-:-:S02]  /*0ef0*/  IADD3 R0, PT, PT, R0, 0x4, RZ ;  /* 0x0000000400007810 */ /* 0x000fc40007ffe0ff */
[----:B-1----:R-:W-:-:S05]  /*0f00*/  IADD3 R17, PT, PT, R10, R13, RZ ;  /* 0x0000000d0a117210 */ /* 0x002fca0007ffe0ff */
[----:B------:R0:W-:Y:S02]  /*0f10*/  STG.E desc[UR4][R14.64], R17 ;  /* 0x000000110e007986 */ /* 0x0001e4000c101904 */
.L_x_4:
[----:B------:R-:W-:Y:S05]  /*0f20*/  @!P1 EXIT ;  /* 0x000000000000994d */ /* 0x000fea0003800000 */
[----:B------:R-:W1:Y:S01]  /*0f30*/  LDC.64 R6, c[0x0][0x390] ;  /* 0x0000e400ff067b82 */ /* 0x000e620000000a00 */
[----:B0--3--:R-:W-:Y:S01]  /*0f40*/  IMAD R17, R0, R2, R5 ;  /* 0x0000000200117224 */ /* 0x009fe200078e0205 */
[----:B------:R-:W-:-:S06]  /*0f50*/  IADD3 R3, PT, PT, -R3, RZ, RZ ;  /* 0x000000ff03037210 */ /* 0x000fcc0007ffe1ff */
[----:B------:R-:W0:Y:S08]  /*0f60*/  LDC.64 R8, c[0x0][0x380] ;  /* 0x0000e000ff087b82 */ /* 0x000e300000000a00 */
[----:B------:R-:W2:Y:S02]  /*0f70*/  LDC.64 R10, c[0x0][0x388] ;  /* 0x0000e200ff0a7b82 */ /* 0x000ea40000000a00 */
.L_x_5:
[----:B--2---:R-:W-:-:S04]  /*0f80*/  IMAD.WIDE R12, R17, 0x4, R10 ;  /* 0x00000004110c7825 */ /* 0x004fc800078e020a */
[----:B0-----:R-:W-:Y:S02]  /*0f90*/  IMAD.WIDE R14, R17, 0x4, R8 ;  /* 0x00000004110e7825 */ /* 0x001fe400078e0208 */
[----:B------:R-:W2:Y:S04]  /*0fa0*/  LDG.E R13, desc[UR4][R12.64] ;  /* 0x000000040c0d7981 */ /* 0x000ea8000c1e1900 */
[----:B------:R-:W2:Y:S01]  /*0fb0*/  LDG.E R14, desc[UR4][R14.64] ;  /* 0x000000040e0e7981 */ /* 0x000ea2000c1e1900 */
[----:B------:R-:W-:Y:S01]  /*0fc0*/  IADD3 R3, PT, PT, R3, 0x1, RZ ;  /* 0x0000000103037810 */ /* 0x000fe20007ffe0ff */
[C---:B-1-3--:R-:W-:Y:S01]  /*0fd0*/  IMAD.WIDE R4, R17.reuse, 0x4, R6 ;  /* 0x0000000411047825 */ /* 0x04afe200078e0206 */
[----:B------:R-:W-:Y:S02]  /*0fe0*/  IADD3 R17, PT, PT, R17, R2, RZ ;  /* 0x0000000211117210 */ /* 0x000fe40007ffe0ff */
[----:B------:R-:W-:-:S02]  /*0ff0*/  ISETP.NE.AND P0, PT, R3, RZ, PT ;  /* 0x000000ff0300720c */ /* 0x000fc40003f05270 */
[----:B--2---:R-:W-:-:S05]  /*1000*/  IADD3 R19, PT, PT, R14, R13, RZ ;  /* 0x0000000d0e137210 */ /* 0x004fca0007ffe0ff */
[----:B------:R3:W-:Y:S06]  /*1010*/  STG.E desc[UR4][R4.64], R19 ;  /* 0x0000001304007986 */ /* 0x0007ec000c101904 */
[----:B------:R-:W-:Y:S05]  /*1020*/  @P0 BRA `(.L_x_5) ;  /* 0xfffffffc00d40947 */ /* 0x000fea000383ffff */
[----:B------:R-:W-:Y:S05]  /*1030*/  EXIT ;  /* 0x000000000000794d */ /* 0x000fea0003800000 */
.L_x_6:
        /* <DEDUP_REMOVED lines=12> */
.L_x_14:


//--------------------- .text._Z6addRowPiS_S_ii   --------------------------
	.section	.text._Z6addRowPiS_S_ii,"ax",@progbits
	.align	128
        .global         _Z6addRowPiS_S_ii
        .type           _Z6addRowPiS_S_ii,@function
        .size           _Z6addRowPiS_S_ii,(.L_x_15 - _Z6addRowPiS_S_ii)
        .other          _Z6addRowPiS_S_ii,@"STO_CUDA_ENTRY STV_DEFAULT"
_Z6addRowPiS_S_ii:
.text._Z6addRowPiS_S_ii:
        /* <DEDUP_REMOVED lines=9> */
[C---:B------:R-:W-:Y:S01]  /*0090*/  ISETP.GE.U32.AND P1, PT, R5.reuse, 0x10, PT ;  /* 0x000000100500780c */ /* 0x040fe20003f26070 */
[----:B------:R-:W0:Y:S01]  /*00a0*/  LDCU.64 UR12, c[0x0][0x358] ;  /* 0x00006b00ff0c77ac */ /* 0x000e220008000a00 */
[----:B------:R-:W-:Y:S01]  /*00b0*/  LOP3.LUT R14, R5, 0xf, RZ, 0xc0, !PT ;  /* 0x0000000f050e7812 */ /* 0x000fe200078ec0ff */
[----:B------:R-:W-:Y:S02]  /*00c0*/  IMAD R0, R0, R5, RZ ;  /* 0x0000000500007224 */ /* 0x000fe400078e02ff */
[----:B------:R-:W-:Y:S01]  /*00d0*/  IMAD.MOV.U32 R3, RZ, RZ, RZ ;  /* 0x000000ffff037224 */ /* 0x000fe200078e00ff */
[----:B------:R-:W-:-:S07]  /*00e0*/  ISETP.NE.AND P0, PT, R14, RZ, PT ;  /* 0x000000ff0e00720c */ /* 0x000fce0003f05270 */
[----:B------:R-:W-:Y:S06]  /*00f0*/  @!P1 BRA `(.L_x_7) ;  /* 0x0000000400609947 */ /* 0x000fec0003800000 */
[----:B------:R-:W1:Y:S01]  /*0100*/  LDCU.128 UR4, c[0x0][0x380] ;  /* 0x00007000ff0477ac */ /* 0x000e620008000c00 */
[----:B------:R-:W-:Y:S01]  /*0110*/  LOP3.LUT R3, R5, 0x7ffffff0, RZ, 0xc0, !PT ;  /* 0x7ffffff005037812 */ /* 0x000fe200078ec0ff */
[----:B------:R-:W-:Y:S01]  /*0120*/  IMAD.MOV.U32 R2, RZ, RZ, R0 ;  /* 0x000000ffff027224 */ /* 0x000fe200078e0000 */
[----:B------:R-:W2:Y:S02]  /*0130*/  LDCU.64 UR10, c[0x0][0x390] ;  /* 0x00007200ff0a77ac */ /* 0x000ea40008000a00 */
[----:B------:R-:W-:Y:S01]  /*0140*/  IADD3 R4, PT, PT, -R3, RZ, RZ ;  /* 0x000000ff03047210 */ /* 0x000fe20007ffe1ff */
[----:B-1----:R-:W-:Y:S02]  /*0150*/  UIADD3 UR8, UP0, UPT, UR4, 0x20, URZ ;  /* 0x0000002004087890 */ /* 0x002fe4000ff1e0ff */
[----:B------:R-:W-:Y:S02]  /*0160*/  UIADD3 UR6, UP1, UPT, UR6, 0x20, URZ ;  /* 0x0000002006067890 */ /* 0x000fe4000ff3e0ff */
[----:B--2---:R-:W-:-:S02]  /*0170*/  UIADD3 UR4, UP2, UPT, UR10, 0x20, URZ ;  /* 0x000000200a047890 */ /* 0x004fc4000ff5e0ff */
[----:B------:R-:W-:Y:S02]  /*0180*/  UIADD3.X UR9, UPT, UPT, URZ, UR5, URZ, UP0, !UPT ;  /* 0x00000005ff097290 */ /* 0x000fe400087fe4ff */
[----:B------:R-:W-:Y:S02]  /*0190*/  UIADD3.X UR7, UPT, UPT, URZ, UR7, URZ, UP1, !UPT ;  /* 0x00000007ff077290 */ /* 0x000fe40008ffe4ff */
[----:B------:R-:W-:-:S12]  /*01a0*/  UIADD3.X UR5, UPT, UPT, URZ, UR11, URZ, UP2, !UPT ;  /* 0x0000000bff057290 */ /* 0x000fd800097fe4ff */
.L_x_8:
[----:B------:R-:W-:Y:S01]  /*01b0*/  MOV R7, UR9 ;  /* 0x0000000900077c02 */ /* 0x000fe20008000f00 */
[----:B------:R-:W-:Y:S01]  /*01c0*/  IMAD.U32 R6, RZ, RZ, UR8 ;  /* 0x00000008ff067e24 */ /* 0x000fe2000f8e00ff */
[----:B------:R-:W-:Y:S01]  /*01d0*/  MOV R9, UR7 ;  /* 0x0000000700097c02 */ /* 0x000fe20008000f00 */
[----:B------:R-:W-:Y:S02]  /*01e0*/  IMAD.U32 R8, RZ, RZ, UR6 ;  /* 0x00000006ff087e24 */ /* 0x000fe4000f8e00ff */
[----:B------:R-:W-:-:S04]  /*01f0*/  IMAD.WIDE R6, R2, 0x4, R6 ;  /* 0x0000000402067825 */ /* 0x000fc800078e0206 */
[----:B------:R-:W-:Y:S01]  /*0200*/  IMAD.WIDE R8, R2, 0x4, R8 ;  /* 0x0000000402087825 */ /* 0x000fe200078e0208 */
[----:B0-----:R-:W2:Y:S04]  /*0210*/  LDG.E R12, desc[UR12][R6.64+-0x20] ;  /* 0xffffe00c060c7981 */ /* 0x001ea8000c1e1900 */
[----:B----4-:R-:W2:Y:S01]  /*0220*/  LDG.E R13, desc[UR12][R8.64+-0x20] ;  /* 0xffffe00c080d7981 */ /* 0x010ea2000c1e1900 */
[----:B------:R-:W-:Y:S01]  /*0230*/  MOV R11, UR5 ;  /* 0x00000005000b7c02 */ /* 0x000fe20008000f00 */
[----:B------:R-:W-:-:S04]  /*0240*/  IMAD.U32 R10, RZ, RZ, UR4 ;  /* 0x00000004ff0a7e24 */ /* 0x000fc8000f8e00ff */
[----:B------:R-:W-:-:S04]  /*0250*/  IMAD.WIDE R10, R2, 0x4, R10 ;  /* 0x00000004020a7825 */ /* 0x000fc800078e020a */
[----:B--2---:R-:W-:-:S05]  /*0260*/  IMAD.IADD R13, R12, 0x1, R13 ;  /* 0x000000010c0d7824 */ /* 0x004fca00078e020d */
[----:B------:R0:W-:Y:S04]  /*0270*/  STG.E desc[UR12][R10.64+-0x20], R13 ;  /* 0xffffe00d0a007986 */ /* 0x0001e8000c10190c */
[----:B------:R-:W2:Y:S04]  /*0280*/  LDG.E R12, desc[UR12][R6.64+-0x1c] ;  /* 0xffffe40c060c7981 */ /* 0x000ea8000c1e1900 */
[----:B------:R-:W2:Y:S02]  /*0290*/  LDG.E R15, desc[UR12][R8.64+-0x1c] ;  /* 0xffffe40c080f7981 */ /* 0x000ea4000c1e1900 */
[----:B--2---:R-:W-:-:S05]  /*02a0*/  IADD3 R15, PT, PT, R12, R15, RZ ;  /* 0x0000000f0c0f7210 */ /* 0x004fca0007ffe0ff */
[----:B------:R1:W-:Y:S04]  /*02b0*/  STG.E desc[UR12][R10.64+-0x1c], R15 ;  /* 0xffffe40f0a007986 */ /* 0x0003e8000c10190c */
[----:B------:R-:W2:Y:S04]  /*02c0*/  LDG.E R12, desc[UR12][R6.64+-0x18] ;  /* 0xffffe80c060c7981 */ /* 0x000ea8000c1e1900 */
[----:B------:R-:W2:Y:S02]  /*02d0*/  LDG.E R17, desc[UR12][R8.64+-0x18] ;  /* 0xffffe80c08117981 */ /* 0x000ea4000c1e1900 */
[----:B--2---:R-:W-:-:S05]  /*02e0*/  IMAD.IADD R17, R12, 0x1, R17 ;  /* 0x000000010c117824 */ /* 0x004fca00078e0211 */
[----:B------:R2:W-:Y:S04]  /*02f0*/  STG.E desc[UR12][R10.64+-0x18], R17 ;  /* 0xffffe8110a007986 */ /* 0x0005e8000c10190c */
[----:B------:R-:W3:Y:S04]  /*0300*/  LDG.E R12, desc[UR12][R6.64+-0x14] ;  /* 0xffffec0c060c7981 */ /* 0x000ee8000c1e1900 */
[----:B------:R-:W3:Y:S02]  /*0310*/  LDG.E R19, desc[UR12][R8.64+-0x14] ;  /* 0xffffec0c08137981 */ /* 0x000ee4000c1e1900 */
[----:B---3--:R-:W-:-:S05]  /*0320*/  IADD3 R19, PT, PT, R12, R19, RZ ;  /* 0x000000130c137210 */ /* 0x008fca0007ffe0ff */
[----:B------:R3:W-:Y:S04]  /*0330*/  STG.E desc[UR12][R10.64+-0x14], R19 ;  /* 0xffffec130a007986 */ /* 0x0007e8000c10190c */
[----:B------:R-:W4:Y:S04]  /*0340*/  LDG.E R12, desc[UR12][R6.64+-0x10] ;  /* 0xfffff00c060c7981 */ /* 0x000f28000c1e1900 */
[----:B0-----:R-:W4:Y:S02]  /*0350*/  LDG.E R13, desc[UR12][R8.64+-0x10] ;  /* 0xfffff00c080d7981 */ /* 0x001f24000c1e1900 */
[----:B----4-:R-:W-:-:S05]  /*0360*/  IMAD.IADD R13, R12, 0x1, R13 ;  /* 0x000000010c0d7824 */ /* 0x010fca00078e020d */
[----:B------:R0:W-:Y:S04]  /*0370*/  STG.E desc[UR12][R10.64+-0x10], R13 ;  /* 0xfffff00d0a007986 */ /* 0x0001e8000c10190c */
[----:B------:R-:W4:Y:S04]  /*0380*/  LDG.E R12, desc[UR12][R6.64+-0xc] ;  /* 0xfffff40c060c7981 */ /* 0x000f28000c1e1900 */
[----:B-1----:R-:W4:Y:S02]  /*0390*/  LDG.E R15, desc[UR12][R8.64+-0xc] ;  /* 0xfffff40c080f7981 */ /* 0x002f24000c1e1900 */
[----:B----4-:R-:W-:-:S05]  /*03a0*/  IADD3 R15, PT, PT, R12, R15, RZ ;  /* 0x0000000f0c0f7210 */ /* 0x010fca0007ffe0ff */
[----:B------:R1:W-:Y:S04]  /*03b0*/  STG.E desc[UR12][R10.64+-0xc], R15 ;  /* 0xfffff40f0a007986 */ /* 0x0003e8000c10190c */
[----:B------:R-:W4:Y:S04]  /*03c0*/  LDG.E R12, desc[UR12][R6.64+-0x8] ;  /* 0xfffff80c060c7981 */ /* 0x000f28000c1e1900 */
[----:B--2---:R-:W4:Y:S02]  /*03d0*/  LDG.E R17, desc[UR12][R8.64+-0x8] ;  /* 0xfffff80c08117981 */ /* 0x004f24000c1e1900 */
[----:B----4-:R-:W-:-:S05]  /*03e0*/  IMAD.IADD R17, R12, 0x1, R17 ;  /* 0x000000010c117824 */ /* 0x010fca00078e0211 */
[----:B------:R2:W-:Y:S04]  /*03f0*/  STG.E desc[UR12][R10.64+-0x8], R17 ;  /* 0xfffff8110a007986 */ /* 0x0005e8000c10190c */
[----:B------:R-:W4:Y:S04]  /*0400*/  LDG.E R12, desc[UR12][R6.64+-0x4] ;  /* 0xfffffc0c060c7981 */ /* 0x000f28000c1e1900 */
[----:B---3--:R-:W4:Y:S02]  /*0410*/  LDG.E R19, desc[UR12][R8.64+-0x4] ;  /* 0xfffffc0c08137981 */ /* 0x008f24000c1e1900 */
[----:B----4-:R-:W-:-:S05]  /*0420*/  IADD3 R19, PT, PT, R12, R19, RZ ;  /* 0x000000130c137210 */ /* 0x010fca0007ffe0ff */
        /* <DEDUP_REMOVED lines=21> */
[----:B------:R-:W5:Y:S04]  /*0580*/  LDG.E R12, desc[UR12][R6.64+0x14] ;  /* 0x0000140c060c7981 */ /* 0x000f68000c1e1900 */
[----:B-1----:R-:W5:Y:S02]  /*0590*/  LDG.E R15, desc[UR12][R8.64+0x14] ;  /* 0x0000140c080f7981 */ /* 0x002f64000c1e1900 */
[----:B-----5:R-:W-:-:S05]  /*05a0*/  IADD3 R15, PT, PT, R12, R15, RZ ;  /* 0x0000000f0c0f7210 */ /* 0x020fca0007ffe0ff */
[----:B------:R4:W-:Y:S04]  /*05b0*/  STG.E desc[UR12][R10.64+0x14], R15 ;  /* 0x0000140f0a007986 */ /* 0x0009e8000c10190c */
[----:B------:R-:W5:Y:S04]  /*05c0*/  LDG.E R12, desc[UR12][R6.64+0x18] ;  /* 0x0000180c060c7981 */ /* 0x000f68000c1e1900 */
[----:B--2---:R-:W5:Y:S01]  /*05d0*/  LDG.E R17, desc[UR12][R8.64+0x18] ;  /* 0x0000180c08117981 */ /* 0x004f62000c1e1900 */
[----:B------:R-:W-:Y:S02]  /*05e0*/  VIADD R4, R4, 0x10 ;  /* 0x0000001004047836 */ /* 0x000fe40000000000 */
[----:B-----5:R-:W-:-:S05]  /*05f0*/  IMAD.IADD R17, R12, 0x1, R17 ;  /* 0x000000010c117824 */ /* 0x020fca00078e0211 */
[----:B------:R4:W-:Y:S04]  /*0600*/  STG.E desc[UR12][R10.64+0x18], R17 ;  /* 0x000018110a007986 */ /* 0x0009e8000c10190c */
[----:B------:R-:W2:Y:S04]  /*0610*/  LDG.E R12, desc[UR12][R6.64+0x1c] ;  /* 0x00001c0c060c7981 */ /* 0x000ea8000c1e1900 */
[----:B---3--:R-:W2:Y:S01]  /*0620*/  LDG.E R19, desc[UR12][R8.64+0x1c] ;  /* 0x00001c0c08137981 */ /* 0x008ea2000c1e1900 */
[----:B------:R-:W-:Y:S02]  /*0630*/  ISETP.NE.AND P1, PT, R4, RZ, PT ;  /* 0x000000ff0400720c */ /* 0x000fe40003f25270 */
[----:B------:R-:W-:-:S02]  /*0640*/  IADD3 R2, PT, PT, R2, 0x10, RZ ;  /* 0x0000001002027810 */ /* 0x000fc40007ffe0ff */
[----:B--2---:R-:W-:-:S05]  /*0650*/  IADD3 R19, PT, PT, R12, R19, RZ ;  /* 0x000000130c137210 */ /* 0x004fca0007ffe0ff */
[----:B------:R4:W-:Y:S04]  /*0660*/  STG.E desc[UR12][R10.64+0x1c], R19 ;  /* 0x00001c130a007986 */ /* 0x0009e8000c10190c */
[----:B------:R-:W-:Y:S05]  /*0670*/  @P1 BRA `(.L_x_8) ;  /* 0xfffffff800cc1947 */ /* 0x000fea000383ffff */
.L_x_7:
[----:B0-----:R-:W-:Y:S05]  /*0680*/  @!P0 EXIT ;  /* 0x000000000000894d */ /* 0x001fea0003800000 */
[----:B------:R-:W-:Y:S02]  /*0690*/  ISETP.GE.U32.AND P0, PT, R14, 0x8, PT ;  /* 0x000000080e00780c */ /* 0x000fe40003f06070 */
[----:B------:R-:W-:-:S04]  /*06a0*/  LOP3.LUT R4, R5, 0x7, RZ, 0xc0, !PT ;  /* 0x0000000705047812 */ /* 0x000fc800078ec0ff */
[----:B------:R-:W-:-:S07]  /*06b0*/  ISETP.NE.AND P1, PT, R4, RZ, PT ;  /* 0x000000ff0400720c */ /* 0x000fce0003f25270 */
[----:B------:R-:W-:Y:S06]  /*06c0*/  @!P0 BRA `(.L_x_9) ;  /* 0x0000000000a08947 */ /* 0x000fec0003800000 */
[----:B------:R-:W0:Y:S01]  /*06d0*/  LDC.64 R6, c[0x0][0x380] ;  /* 0x0000e000ff067b82 */ /* 0x000e220000000a00 */
[----:B----4-:R-:W-:-:S07]  /*06e0*/  IMAD.IADD R13, R0, 0x1, R3 ;  /* 0x00000001000d7824 */ /* 0x010fce00078e0203 */
[----:B------:R-:W1:Y:S08]  /*06f0*/  LDC.64 R8, c[0x0][0x388] ;  /* 0x0000e200ff087b82 */ /* 0x000e700000000a00 */
[----:B------:R-:W2:Y:S01]  /*0700*/  LDC.64 R10, c[0x0][0x390] ;  /* 0x0000e400ff0a7b82 */ /* 0x000ea20000000a00 */
[----:B0-----:R-:W-:-:S05]  /*0710*/  IMAD.WIDE R6, R13, 0x4, R6 ;  /* 0x000000040d067825 */ /* 0x001fca00078e0206 */
[----:B------:R-:W3:Y:S01]  /*0720*/  LDG.E R2, desc[UR12][R6.64] ;  /* 0x0000000c06027981 */ /* 0x000ee2000c1e1900 */
[----:B-1----:R-:W-:-:S05]  /*0730*/  IMAD.WIDE R8, R13, 0x4, R8 ;  /* 0x000000040d087825 */ /* 0x002fca00078e0208 */
[----:B------:R-:W3:Y:S01]  /*0740*/  LDG.E R15, desc[UR12][R8.64] ;  /* 0x0000000c080f7981 */ /* 0x000ee2000c1e1900 */
[----:B--2---:R-:W-:Y:S01]  /*0750*/  IMAD.WIDE R10, R13, 0x4, R10 ;  /* 0x000000040d0a7825 */ /* 0x004fe200078e020a */
[----:B---3--:R-:W-:-:S05]  /*0760*/  IADD3 R15, PT, PT, R2, R15, RZ ;  /* 0x0000000f020f7210 */ /* 0x008fca0007ffe0ff */
[----:B------:R0:W-:Y:S04]  /*0770*/  STG.E desc[UR12][R10.64], R15 ;  /* 0x0000000f0a007986 */ /* 0x0001e8000c10190c */
[----:B------:R-:W2:Y:S04]  /*0780*/  LDG.E R2, desc[UR12][R6.64+0x4] ;  /* 0x0000040c06027981 */ /* 0x000ea8000c1e1900 */
[----:B------:R-:W2:Y:S02]  /*0790*/  LDG.E R13, desc[UR12][R8.64+0x4] ;  /* 0x0000040c080d7981 */ /* 0x000ea4000c1e1900 */
[----:B--2---:R-:W-:-:S05]  /*07a0*/  IMAD.IADD R13, R2, 0x1, R13 ;  /* 0x00000001020d7824 */ /* 0x004fca00078e020d */
[----:B------:R1:W-:Y:S04]  /*07b0*/  STG.E desc[UR12][R10.64+0x4], R13 ;  /* 0x0000040d0a007986 */ /* 0x0003e8000c10190c */
[----:B------:R-:W2:Y:S04]  /*07c0*/  LDG.E R2, desc[UR12][R6.64+0x8] ;  /* 0x0000080c06027981 */ /* 0x000ea8000c1e1900 */
[----:B------:R-:W2:Y:S02]  /*07d0*/  LDG.E R17, desc[UR12][R8.64+0x8] ;  /* 0x0000080c08117981 */ /* 0x000ea4000c1e1900 */
[----:B--2---:R-:W-:-:S05]  /*07e0*/  IADD3 R17, PT, PT, R2, R17, RZ ;  /* 0x0000001102117210 */ /* 0x004fca0007ffe0ff */
[----:B------:R2:W-:Y:S04]  /*07f0*/  STG.E desc[UR12][R10.64+0x8], R17 ;  /* 0x000008110a007986 */ /* 0x0005e8000c10190c */
[----:B------:R-:W3:Y:S04]  /*0800*/  LDG.E R2, desc[UR12][R6.64+0xc] ;  /* 0x00000c0c06027981 */ /* 0x000ee8000c1e1900 */
[----:B------:R-:W3:Y:S02]  /*0810*/  LDG.E R19, desc[UR12][R8.64+0xc] ;  /* 0x00000c0c08137981 */ /* 0x000ee4000c1e1900 */
[----:B---3--:R-:W-:-:S05]  /*0820*/  IMAD.IADD R19, R2, 0x1, R19 ;  /* 0x0000000102137824 */ /* 0x008fca00078e0213 */
[----:B------:R3:W-:Y:S04]  /*0830*/  STG.E desc[UR12][R10.64+0xc], R19 ;  /* 0x00000c130a007986 */ /* 0x0007e8000c10190c */
[----:B------:R-:W4:Y:S04]  /*0840*/  LDG.E R2, desc[UR12][R6.64+0x10] ;  /* 0x0000100c06027981 */ /* 0x000f28000c1e1900 */
[----:B0-----:R-:W4:Y:S02]  /*0850*/  LDG.E R15, desc[UR12][R8.64+0x10] ;  /* 0x0000100c080f7981 */ /* 0x001f24000c1e1900 */
[----:B----4-:R-:W-:-:S05]  /*0860*/  IADD3 R15, PT, PT, R2, R15, RZ ;  /* 0x0000000f020f7210 */ /* 0x010fca0007ffe0ff */
[----:B------:R0:W-:Y:S04]  /*0870*/  STG.E desc[UR12][R10.64+0x10], R15 ;  /* 0x0000100f0a007986 */ /* 0x0001e8000c10190c */
[----:B------:R-:W4:Y:S04]  /*0880*/  LDG.E R2, desc[UR12][R6.64+0x14] ;  /* 0x0000140c06027981 */ /* 0x000f28000c1e1900 */
[----:B-1----:R-:W4:Y:S02]  /*0890*/  LDG.E R13, desc[UR12][R8.64+0x14] ;  /* 0x0000140c080d7981 */ /* 0x002f24000c1e1900 */
[----:B----4-:R-:W-:-:S05]  /*08a0*/  IMAD.IADD R13, R2, 0x1, R13 ;  /* 0x00000001020d7824 */ /* 0x010fca00078e020d */
[----:B------:R0:W-:Y:S04]  /*08b0*/  STG.E desc[UR12][R10.64+0x14], R13 ;  /* 0x0000140d0a007986 */ /* 0x0001e8000c10190c */
[----:B------:R-:W4:Y:S04]  /*08c0*/  LDG.E R2, desc[UR12][R6.64+0x18] ;  /* 0x0000180c06027981 */ /* 0x000f28000c1e1900 */
[----:B--2---:R-:W4:Y:S02]  /*08d0*/  LDG.E R17, desc[UR12][R8.64+0x18] ;  /* 0x0000180c08117981 */ /* 0x004f24000c1e1900 */
[----:B----4-:R-:W-:-:S05]  /*08e0*/  IADD3 R17, PT, PT, R2, R17, RZ ;  /* 0x0000001102117210 */ /* 0x010fca0007ffe0ff */
[----:B------:R0:W-:Y:S04]  /*08f0*/  STG.E desc[UR12][R10.64+0x18], R17 ;  /* 0x000018110a007986 */ /* 0x0001e8000c10190c */
[----:B------:R-:W2:Y:S04]  /*0900*/  LDG.E R2, desc[UR12][R6.64+0x1c] ;  /* 0x00001c0c06027981 */ /* 0x000ea8000c1e1900 */
[----:B---3--:R-:W2:Y:S01]  /*0910*/  LDG.E R19, desc[UR12][R8.64+0x1c] ;  /* 0x00001c0c08137981 */ /* 0x008ea2000c1e1900 */
[----:B------:R-:W-:Y:S01]  /*0920*/  IADD3 R3, PT, PT, R3, 0x8, RZ ;  /* 0x0000000803037810 */ /* 0x000fe20007ffe0ff */
[----:B--2---:R-:W-:-:S05]  /*0930*/  IMAD.IADD R19, R2, 0x1, R19 ;  /* 0x0000000102137824 */ /* 0x004fca00078e0213 */
[----:B------:R0:W-:Y:S02]  /*0940*/  STG.E desc[UR12][R10.64+0x1c], R19 ;  /* 0x00001c130a007986 */ /* 0x0001e4000c10190c */
.L_x_9:
[----:B------:R-:W-:Y:S05]  /*0950*/  @!P1 EXIT ;  /* 0x000000000000994d */ /* 0x000fea0003800000 */
[----:B------:R-:W-:Y:S02]  /*0960*/  ISETP.GE.U32.AND P0, PT, R4, 0x4, PT ;  /* 0x000000040400780c */ /* 0x000fe40003f06070 */
[----:B------:R-:W-:-:S04]  /*0970*/  LOP3.LUT R2, R5, 0x3, RZ, 0xc0, !PT ;  /* 0x0000000305027812 */ /* 0x000fc800078ec0ff */
[----:B------:R-:W-:-:S07]  /*0980*/  ISETP.NE.AND P1, PT, R2, RZ, PT ;  /* 0x000000ff0200720c */ /* 0x000fce0003f25270 */
[----:B------:R-:W-:Y:S06]  /*0990*/  @!P0 BRA `(.L_x_10) ;  /* 0x0000000000608947 */ /* 0x000fec0003800000 */
[----:B------:R-:W1:Y:S01]  /*09a0*/  LDC.64 R4, c[0x0][0x380] ;  /* 0x0000e000ff047b82 */ /* 0x000e620000000a00 */
[----:B0---4-:R-:W-:-:S07]  /*09b0*/  IMAD.IADD R13, R0, 0x1, R3 ;  /* 0x00000001000d7824 */ /* 0x011fce00078e0203 */
[----:B------:R-:W0:Y:S08]  /*09c0*/  LDC.64 R6, c[0x0][0x388] ;  /* 0x0000e200ff067b82 */ /* 0x000e300000000a00 */
[----:B------:R-:W2:Y:S01]  /*09d0*/  LDC.64 R8, c[0x0][0x390] ;  /* 0x0000e400ff087b82 */ /* 0x000ea20000000a00 */
[----:B-1----:R-:W-:-:S05]  /*09e0*/  IMAD.WIDE R4, R13, 0x4, R4 ;  /* 0x000000040d047825 */ /* 0x002fca00078e0204 */
[----:B------:R-:W3:Y:S01]  /*09f0*/  LDG.E R10, desc[UR12][R4.64] ;  /* 0x0000000c040a7981 */ /* 0x000ee2000c1e1900 */
[----:B0-----:R-:W-:-:S05]  /*0a00*/  IMAD.WIDE R6, R13, 0x4, R6 ;  /* 0x000000040d067825 */ /* 0x001fca00078e0206 */
        /* <DEDUP_REMOVED lines=12> */
[----:B------:R-:W2:Y:S04]  /*0ad0*/  LDG.E R10, desc[UR12][R4.64+0xc] ;  /* 0x00000c0c040a7981 */ /* 0x000ea8000c1e1900 */
[----:B------:R-:W2:Y:S01]  /*0ae0*/  LDG.E R17, desc[UR12][R6.64+0xc] ;  /* 0x00000c0c06117981 */ /* 0x000ea2000c1e1900 */
[----:B------:R-:W-:Y:S01]  /*0af0*/  IADD3 R3, PT, PT, R3, 0x4, RZ ;  /* 0x0000000403037810 */ /* 0x000fe20007ffe0ff */
[----:B--2---:R-:W-:-:S05]  /*0b00*/  IMAD.IADD R17, R10, 0x1, R17 ;  /* 0x000000010a117824 */ /* 0x004fca00078e0211 */
[----:B------:R1:W-:Y:S02]  /*0b10*/  STG.E desc[UR12][R8.64+0xc], R17 ;  /* 0x00000c1108007986 */ /* 0x0003e4000c10190c */
.L_x_10:
[----:B------:R-:W-:Y:S05]  /*0b20*/  @!P1 EXIT ;  /* 0x000000000000994d */ /* 0x000fea0003800000 */
[----:B-1----:R-:W1:Y:S01]  /*0b30*/  LDC.64 R8, c[0x0][0x390] ;  /* 0x0000e400ff087b82 */ /* 0x002e620000000a00 */
[----:B0---4-:R-:W-:Y:S01]  /*0b40*/  IMAD.IADD R15, R0, 0x1, R3 ;  /* 0x00000001000f7824 */ /* 0x011fe200078e0203 */
[----:B------:R-:W-:-:S06]  /*0b50*/  IADD3 R0, PT, PT, -R2, RZ, RZ ;  /* 0x000000ff02007210 */ /* 0x000fcc0007ffe1ff */
[----:B------:R-:W0:Y:S08]  /*0b60*/  LDC.64 R12, c[0x0][0x380] ;  /* 0x0000e000ff0c7b82 */ /* 0x000e300000000a00 */
[----:B------:R-:W2:Y:S02]  /*0b70*/  LDC.64 R10, c[0x0][0x388] ;  /* 0x0000e200ff0a7b82 */ /* 0x000ea40000000a00 */
.L_x_11:
[----:B--2---:R-:W-:-:S04]  /*0b80*/  IMAD.WIDE R4, R15, 0x4, R10 ;  /* 0x000000040f047825 */ /* 0x004fc800078e020a */
[C---:B0-----:R-:W-:Y:S02]  /*0b90*/  IMAD.WIDE R6, R15.reuse, 0x4, R12 ;  /* 0x000000040f067825 */ /* 0x041fe400078e020c */
[----:B------:R-:W2:Y:S04]  /*0ba0*/  LDG.E R5, desc[UR12][R4.64] ;  /* 0x0000000c04057981 */ /* 0x000ea8000c1e1900 */
[----:B------:R-:W2:Y:S01]  /*0bb0*/  LDG.E R6, desc[UR12][R6.64] ;  /* 0x0000000c06067981 */ /* 0x000ea2000c1e1900 */
[----:B------:R-:W-:Y:S01]  /*0bc0*/  IADD3 R0, PT, PT, R0, 0x1, RZ ;  /* 0x0000000100007810 */ /* 0x000fe20007ffe0ff */
[C---:B-1-3--:R-:W-:Y:S01]  /*0bd0*/  IMAD.WIDE R2, R15.reuse, 0x4, R8 ;  /* 0x000000040f027825 */ /* 0x04afe200078e0208 */
[----:B------:R-:W-:Y:S02]  /*0be0*/  IADD3 R15, PT, PT, R15, 0x1, RZ ;  /* 0x000000010f0f7810 */ /* 0x000fe40007ffe0ff */
[----:B------:R-:W-:Y:S01]  /*0bf0*/  ISETP.NE.AND P0, PT, R0, RZ, PT ;  /* 0x000000ff0000720c */ /* 0x000fe20003f05270 */
[----:B--2---:R-:W-:-:S05]  /*0c00*/  IMAD.IADD R17, R6, 0x1, R5 ;  /* 0x0000000106117824 */ /* 0x004fca00078e0205 */
[----:B------:R3:W-:Y:S07]  /*0c10*/  STG.E desc[UR12][R2.64], R17 ;  /* 0x0000001102007986 */ /* 0x0007ee000c10190c */
[----:B------:R-:W-:Y:S05]  /*0c20*/  @P0 BRA `(.L_x_11) ;  /* 0xfffffffc00d40947 */ /* 0x000fea000383ffff */
[----:B------:R-:W-:Y:S05]  /*0c30*/  EXIT ;  /* 0x000000000000794d */ /* 0x000fea0003800000 */
.L_x_12:
        /* <DEDUP_REMOVED lines=12> */
.L_x_15:


//--------------------- .nv.shared.reserved.0     --------------------------
	.section	.nv.shared.reserved.0,"aw",@nobits
	.weak		__nv_reservedSMEM_offset_0_alias
	.size		__nv_reservedSMEM_offset_0_alias, 0, 64
	.other		__nv_reservedSMEM_offset_0_alias,@"STO_CUDA_RESERVED_SHARED STV_DEFAULT"
__nv_reservedSMEM_offset_0_alias:
	.zero		0
	.zero		64


//--------------------- .nv.constant0._Z7addEachPiS_S_ii --------------------------
	.section	.nv.constant0._Z7addEachPiS_S_ii,"a",@progbits
	.sectionflags	@""
	.align	4
.nv.constant0._Z7addEachPiS_S_ii:
	.zero		928


//--------------------- .nv.constant0._Z6addColPiS_S_ii --------------------------
	.section	.nv.constant0._Z6addColPiS_S_ii,"a",@progbits
	.sectionflags	@""
	.align	4
.nv.constant0._Z6addColPiS_S_ii:
	.zero		928


//--------------------- .nv.constant0._Z6addRowPiS_S_ii --------------------------
	.section	.nv.constant0._Z6addRowPiS_S_ii,"a",@progbits
	.sectionflags	@""
	.align	4
.nv.constant0._Z6addRowPiS_S_ii:
	.zero		928


//--------------------- SYMBOLS --------------------------

	.type		.nv.reservedSmem.offset0,@object
	.size		.nv.reservedSmem.offset0,0x4
